	.target	sm_90a

	.elftype	@"ET_EXEC"


//--------------------- .note.nv.tkinfo           --------------------------
	.section	.note.nv.tkinfo,"",@"SHT_NOTE"
	.sectionflags	@"SHF_NOTE_NV_TKINFO"
	.tkinfo
        /*0018*/ 	.word	0x00000002
        /*0030*/ 	.string	""
        /*0030*/ 	.string	"ptxas"
        /*0030*/ 	.string	"Cuda compilation tools, release 13.0, V13.0.88"
        /*0030*/ 	.string	"Build cuda_13.0.r13.0/compiler.36424714_0"
        /*0030*/ 	.string	"-arch sm_90a -m 64 "



//--------------------- .note.nv.cuinfo           --------------------------
	.section	.note.nv.cuinfo,"",@"SHT_NOTE"
	.sectionflags	@"SHF_NOTE_NV_CUINFO"
        /*0018*/ 	.short	0x0002
        /*001a*/ 	.short	0x005a
        /*001c*/ 	.short	0x0082
	.zero		2


//--------------------- .nv.info                  --------------------------
	.section	.nv.info,"",@"SHT_CUDA_INFO"
	.align	4


	//----- nvinfo : EIATTR_REGCOUNT
	.align		4
        /*0000*/ 	.byte	0x04, 0x2f
        /*0002*/ 	.short	(.L_12 - .L_11)
	.align		4
.L_11:
        /*0004*/ 	.word	index@(_ZN7cutlass13device_kernelINS_4gemm6kernel13GemmUniversalIN4cute5tupleIJiiiiEEENS1_10collective13CollectiveMmaINS1_37MainloopSm90TmaGmmaWarpSpecializedFP8ILi14ENS5_IJNS4_1CILi4EEENSA_ILi2EEENSA_ILi1EEEEEENS1_35KernelTmaWarpSpecializedCooperativeEEENS5_IJNSA_ILi256EEESH_NSA_ILi32EEEEEENS_12float_e4m3_tENS5_IJlSD_lEEESK_SL_NS4_8TiledMMAINS4_8MMA_AtomIJNS4_4SM904GMMA31MMA_64x256x32_F32E4M3E4M3_SS_TNILNSP_7ScaleInE1ELSR_1EEEEEENS4_6LayoutINS5_IJSC_SD_SD_EEENS5_IJSD_NSA_ILi0EEESW_EEEEENS5_IJNS4_10UnderscoreESZ_SZ_EEEEENS4_23SM90_TMA_LOAD_MULTICASTENS4_14ComposedLayoutINS4_7SwizzleILi1ELi4ELi3EEENS4_18smem_ptr_flag_bitsILi8EEENSU_INS5_IJNSA_ILi8EEESI_EEENS5_IJSI_SD_EEEEEEEvNS4_8identityES12_S1C_vS1D_EENS_8epilogue10collective6detail29Sm90TmaWarpSpecializedAdapterINS1G_15DefaultEpilogueISK_SL_SL_NS1F_6thread17LinearCombinationISK_Li1EffLNS1K_9ScaleType4KindE0ELNS_15FloatRoundStyleE2ESK_EENS1_15EpilogueDefaultEEEEEvvEEEEvNT_6ParamsE)
        /*0008*/ 	.word	0x000000a8


	//----- nvinfo : EIATTR_FRAME_SIZE
	.align		4
.L_12:
        /*000c*/ 	.byte	0x04, 0x11
        /*000e*/ 	.short	(.L_14 - .L_13)
	.align		4
.L_13:
        /*0010*/ 	.word	index@(_ZN7cutlass13device_kernelINS_4gemm6kernel13GemmUniversalIN4cute5tupleIJiiiiEEENS1_10collective13CollectiveMmaINS1_37MainloopSm90TmaGmmaWarpSpecializedFP8ILi14ENS5_IJNS4_1CILi4EEENSA_ILi2EEENSA_ILi1EEEEEENS1_35KernelTmaWarpSpecializedCooperativeEEENS5_IJNSA_ILi256EEESH_NSA_ILi32EEEEEENS_12float_e4m3_tENS5_IJlSD_lEEESK_SL_NS4_8TiledMMAINS4_8MMA_AtomIJNS4_4SM904GMMA31MMA_64x256x32_F32E4M3E4M3_SS_TNILNSP_7ScaleInE1ELSR_1EEEEEENS4_6LayoutINS5_IJSC_SD_SD_EEENS5_IJSD_NSA_ILi0EEESW_EEEEENS5_IJNS4_10UnderscoreESZ_SZ_EEEEENS4_23SM90_TMA_LOAD_MULTICASTENS4_14ComposedLayoutINS4_7SwizzleILi1ELi4ELi3EEENS4_18smem_ptr_flag_bitsILi8EEENSU_INS5_IJNSA_ILi8EEESI_EEENS5_IJSI_SD_EEEEEEEvNS4_8identityES12_S1C_vS1D_EENS_8epilogue10collective6detail29Sm90TmaWarpSpecializedAdapterINS1G_15DefaultEpilogueISK_SL_SL_NS1F_6thread17LinearCombinationISK_Li1EffLNS1K_9ScaleType4KindE0ELNS_15FloatRoundStyleE2ESK_EENS1_15EpilogueDefaultEEEEEvvEEEEvNT_6ParamsE)
        /*0014*/ 	.word	0x00000678


	//----- nvinfo : EIATTR_MIN_STACK_SIZE
	.align		4
.L_14:
        /*0018*/ 	.byte	0x04, 0x12
        /*001a*/ 	.short	(.L_16 - .L_15)
	.align		4
.L_15:
        /*001c*/ 	.word	index@(_ZN7cutlass13device_kernelINS_4gemm6kernel13GemmUniversalIN4cute5tupleIJiiiiEEENS1_10collective13CollectiveMmaINS1_37MainloopSm90TmaGmmaWarpSpecializedFP8ILi14ENS5_IJNS4_1CILi4EEENSA_ILi2EEENSA_ILi1EEEEEENS1_35KernelTmaWarpSpecializedCooperativeEEENS5_IJNSA_ILi256EEESH_NSA_ILi32EEEEEENS_12float_e4m3_tENS5_IJlSD_lEEESK_SL_NS4_8TiledMMAINS4_8MMA_AtomIJNS4_4SM904GMMA31MMA_64x256x32_F32E4M3E4M3_SS_TNILNSP_7ScaleInE1ELSR_1EEEEEENS4_6LayoutINS5_IJSC_SD_SD_EEENS5_IJSD_NSA_ILi0EEESW_EEEEENS5_IJNS4_10UnderscoreESZ_SZ_EEEEENS4_23SM90_TMA_LOAD_MULTICASTENS4_14ComposedLayoutINS4_7SwizzleILi1ELi4ELi3EEENS4_18smem_ptr_flag_bitsILi8EEENSU_INS5_IJNSA_ILi8EEESI_EEENS5_IJSI_SD_EEEEEEEvNS4_8identityES12_S1C_vS1D_EENS_8epilogue10collective6detail29Sm90TmaWarpSpecializedAdapterINS1G_15DefaultEpilogueISK_SL_SL_NS1F_6thread17LinearCombinationISK_Li1EffLNS1K_9ScaleType4KindE0ELNS_15FloatRoundStyleE2ESK_EENS1_15EpilogueDefaultEEEEEvvEEEEvNT_6ParamsE)
        /*0020*/ 	.word	0x00000678
.L_16:


//--------------------- .nv.compat                --------------------------
	.section	.nv.compat,"",@"SHT_CUDA_COMPAT_INFO"
	.align	4
        /*0000*/ 	.byte	0x02, 0x09, 0x01, 0x00, 0x02, 0x02, 0x04, 0x00, 0x02, 0x05, 0x05, 0x00, 0x03, 0x07, 0x01, 0x01
        /*0010*/ 	.byte	0x02, 0x03, 0x01, 0x00, 0x02, 0x06, 0x01, 0x00, 0x04, 0x0b, 0x08, 0x00, 0x00, 0x00, 0x00, 0x00
        /*0020*/ 	.byte	0x00, 0x00, 0x00, 0x00


//--------------------- .nv.info._ZN7cutlass13device_kernelINS_4gemm6kernel13GemmUniversalIN4cute5tupleIJiiiiEEENS1_10collective13CollectiveMmaINS1_37MainloopSm90TmaGmmaWarpSpecializedFP8ILi14ENS5_IJNS4_1CILi4EEENSA_ILi2EEENSA_ILi1EEEEEENS1_35KernelTmaWarpSpecializedCooperativeEEENS5_IJNSA_ILi256EEESH_NSA_ILi32EEEEEENS_12float_e4m3_tENS5_IJlSD_lEEESK_SL_NS4_8TiledMMAINS4_8MMA_AtomIJNS4_4SM904GMMA31MMA_64x256x32_F32E4M3E4M3_SS_TNILNSP_7ScaleInE1ELSR_1EEEEEENS4_6LayoutINS5_IJSC_SD_SD_EEENS5_IJSD_NSA_ILi0EEESW_EEEEENS5_IJNS4_10UnderscoreESZ_SZ_EEEEENS4_23SM90_TMA_LOAD_MULTICASTENS4_14ComposedLayoutINS4_7SwizzleILi1ELi4ELi3EEENS4_18smem_ptr_flag_bitsILi8EEENSU_INS5_IJNSA_ILi8EEESI_EEENS5_IJSI_SD_EEEEEEEvNS4_8identityES12_S1C_vS1D_EENS_8epilogue10collective6detail29Sm90TmaWarpSpecializedAdapterINS1G_15DefaultEpilogueISK_SL_SL_NS1F_6thread17LinearCombinationISK_Li1EffLNS1K_9ScaleType4KindE0ELNS_15FloatRoundStyleE2ESK_EENS1_15EpilogueDefaultEEEEEvvEEEEvNT_6ParamsE --------------------------
	.section	.nv.info._ZN7cutlass13device_kernelINS_4gemm6kernel13GemmUniversalIN4cute5tupleIJiiiiEEENS1_10collective13CollectiveMmaINS1_37MainloopSm90TmaGmmaWarpSpecializedFP8ILi14ENS5_IJNS4_1CILi4EEENSA_ILi2EEENSA_ILi1EEEEEENS1_35KernelTmaWarpSpecializedCooperativeEEENS5_IJNSA_ILi256EEESH_NSA_ILi32EEEEEENS_12float_e4m3_tENS5_IJlSD_lEEESK_SL_NS4_8TiledMMAINS4_8MMA_AtomIJNS4_4SM904GMMA31MMA_64x256x32_F32E4M3E4M3_SS_TNILNSP_7ScaleInE1ELSR_1EEEEEENS4_6LayoutINS5_IJSC_SD_SD_EEENS5_IJSD_NSA_ILi0EEESW_EEEEENS5_IJNS4_10UnderscoreESZ_SZ_EEEEENS4_23SM90_TMA_LOAD_MULTICASTENS4_14ComposedLayoutINS4_7SwizzleILi1ELi4ELi3EEENS4_18smem_ptr_flag_bitsILi8EEENSU_INS5_IJNSA_ILi8EEESI_EEENS5_IJSI_SD_EEEEEEEvNS4_8identityES12_S1C_vS1D_EENS_8epilogue10collective6detail29Sm90TmaWarpSpecializedAdapterINS1G_15DefaultEpilogueISK_SL_SL_NS1F_6thread17LinearCombinationISK_Li1EffLNS1K_9ScaleType4KindE0ELNS_15FloatRoundStyleE2ESK_EENS1_15EpilogueDefaultEEEEEvvEEEEvNT_6ParamsE,"",@"SHT_CUDA_INFO"
	.sectionflags	@""
	.align	4


	//----- nvinfo : EIATTR_CUDA_API_VERSION
	.align		4
        /*0000*/ 	.byte	0x04, 0x37
        /*0002*/ 	.short	(.L_18 - .L_17)
.L_17:
        /*0004*/ 	.word	0x00000082


	//----- nvinfo : EIATTR_KPARAM_INFO
	.align		4
.L_18:
        /*0008*/ 	.byte	0x04, 0x17
        /*000a*/ 	.short	(.L_20 - .L_19)
.L_19:
        /*000c*/ 	.word	0x00000000
        /*0010*/ 	.short	0x0000
        /*0012*/ 	.short	0x0070
        /*0014*/ 	.byte	0x00, 0xf0, 0x01, 0x10


	//----- nvinfo : EIATTR_SPARSE_MMA_MASK
	.align		4
.L_20:
        /*0018*/ 	.byte	0x03, 0x50
        /*001a*/ 	.short	0x0000


	//----- nvinfo : EIATTR_MAXREG_COUNT
	.align		4
        /*001c*/ 	.byte	0x03, 0x1b
        /*001e*/ 	.short	0x00a8


	//----- nvinfo : EIATTR_NUM_BARRIERS
	.align		4
        /*0020*/ 	.byte	0x02, 0x4c
        /*0022*/ 	.byte	0x01
	.zero		1


	//----- nvinfo : EIATTR_ANNOTATIONS
	.align		4
        /*0024*/ 	.byte	0x04, 0x55
        /*0026*/ 	.short	(.L_22 - .L_21)


	//   ....[0]....
.L_21:
        /*0028*/ 	.word	0x00000001
        /*002c*/ 	.byte	0xa0, 0x08, 0x00, 0x00, 0x01, 0x00, 0x00, 0x00, 0x90, 0x09, 0x00, 0x00, 0x01, 0x00, 0x00, 0x00
        /* <DEDUP_REMOVED lines=1356> */
        /*54fc*/ 	.byte	0xc0, 0x3e, 0x02, 0x00


	//----- nvinfo : EIATTR_MERCURY_ISA_VERSION
	.align		4
.L_22:
        /*5500*/ 	.byte	0x03, 0x5f
        /*5502*/ 	.short	0x0101


	//----- nvinfo : EIATTR_INT_WARP_WIDE_INSTR_OFFSETS
	.align		4
        /*5504*/ 	.byte	0x04, 0x31
        /*5506*/ 	.short	(.L_24 - .L_23)


	//   ....[0]....
.L_23:
        /*5508*/ 	.word	0x000006e0


	//   ....[1]....
        /*550c*/ 	.word	0x000006f0


	//   ....[2]....
        /*5510*/ 	.word	0x00000870


	//----- nvinfo : EIATTR_COOP_GROUP_MASK_REGIDS
	.align		4
.L_24:
        /*5514*/ 	.byte	0x04, 0x29
        /*5516*/ 	.short	(.L_26 - .L_25)


	//   ....[0]....
.L_25:
        /*5518*/ 	.word	0xffffffff


	//   ....[1]....
        /*551c*/ 	.word	0xffffffff


	//   ....[2]....
        /*5520*/ 	.word	0xffffffff


	//   ....[3]....
        /*5524*/ 	.word	0xffffffff


	//   ....[4]....
        /*5528*/ 	.word	0xffffffff


	//   ....[5]....
        /*552c*/ 	.word	0xffffffff


	//----- nvinfo : EIATTR_COOP_GROUP_INSTR_OFFSETS
	.align		4
.L_26:
        /*5530*/ 	.byte	0x04, 0x28
        /*5532*/ 	.short	(.L_28 - .L_27)


	//   ....[0]....
.L_27:
        /*5534*/ 	.word	0x00000070


	//   ....[1]....
        /*5538*/ 	.word	0x00000080


	//   ....[2]....
        /*553c*/ 	.word	0x000001a0


	//   ....[3]....
        /*5540*/ 	.word	0x00000540


	//   ....[4]....
        /*5544*/ 	.word	0x000009d0


	//   ....[5]....
        /*5548*/ 	.word	0x00002b10


	//----- nvinfo : EIATTR_REG_RECONFIG
	.align		4
.L_28:
        /*554c*/ 	.byte	0x01, 0x54
	.zero		2


	//----- nvinfo : EIATTR_MBARRIER_INSTR_OFFSETS
	.align		4
        /*5550*/ 	.byte	0x04, 0x39
        /*5552*/ 	.short	(.L_30 - .L_29)


	//   ....[0]....
.L_29:
        /*5554*/ 	.word	0x00000360
        /*5558*/ 	.word	0x000000ff
        /*555c*/ 	.word	0x00000000
        /*5560*/ 	.short	0x0100
        /*5562*/ 	.byte	0x09
	.zero		1


	//   ....[1]....
        /*5564*/ 	.word	0x00000370
        /*5568*/ 	.word	0x000000ff
        /*556c*/ 	.word	0x00000070
        /*5570*/ 	.short	0x0100
        /*5572*/ 	.byte	0x09
	.zero		1


	//   ....[2]....
        /*5574*/ 	.word	0x00000380
        /*5578*/ 	.word	0x000000ff
        /*557c*/ 	.word	0x00000008
        /*5580*/ 	.short	0x0100
        /*5582*/ 	.byte	0x09
	.zero		1


	//   ....[3]....
        /*5584*/ 	.word	0x00000390
        /*5588*/ 	.word	0x000000ff
        /*558c*/ 	.word	0x00000078
        /*5590*/ 	.short	0x0100
        /*5592*/ 	.byte	0x09
	.zero		1


	//   ....[4]....
        /*5594*/ 	.word	0x000003a0
        /*5598*/ 	.word	0x000000ff
        /*559c*/ 	.word	0x00000010
        /*55a0*/ 	.short	0x0100
        /*55a2*/ 	.byte	0x09
	.zero		1


	//   ....[5]....
        /*55a4*/ 	.word	0x000003b0
        /*55a8*/ 	.word	0x000000ff
        /*55ac*/ 	.word	0x00000080
        /*55b0*/ 	.short	0x0100
        /*55b2*/ 	.byte	0x09
	.zero		1


	//   ....[6]....
        /*55b4*/ 	.word	0x000003c0
        /*55b8*/ 	.word	0x000000ff
        /*55bc*/ 	.word	0x00000018
        /*55c0*/ 	.short	0x0100
        /*55c2*/ 	.byte	0x09
	.zero		1


	//   ....[7]....
        /*55c4*/ 	.word	0x000003d0
        /*55c8*/ 	.word	0x000000ff
        /*55cc*/ 	.word	0x00000088
        /*55d0*/ 	.short	0x0100
        /*55d2*/ 	.byte	0x09
	.zero		1


	//   ....[8]....
        /*55d4*/ 	.word	0x000003e0
        /*55d8*/ 	.word	0x000000ff
        /*55dc*/ 	.word	0x00000020
        /*55e0*/ 	.short	0x0100
        /*55e2*/ 	.byte	0x09
	.zero		1


	//   ....[9]....
        /*55e4*/ 	.word	0x000003f0
        /*55e8*/ 	.word	0x000000ff
        /*55ec*/ 	.word	0x00000090
        /*55f0*/ 	.short	0x0100
        /*55f2*/ 	.byte	0x09
	.zero		1


	//   ....[10]....
        /*55f4*/ 	.word	0x00000400
        /*55f8*/ 	.word	0x000000ff
        /*55fc*/ 	.word	0x00000028
        /*5600*/ 	.short	0x0100
        /*5602*/ 	.byte	0x09
	.zero		1


	//   ....[11]....
        /*5604*/ 	.word	0x00000410
        /*5608*/ 	.word	0x000000ff
        /*560c*/ 	.word	0x00000098
        /*5610*/ 	.short	0x0100
        /*5612*/ 	.byte	0x09
	.zero		1


	//   ....[12]....
        /*5614*/ 	.word	0x00000420
        /*5618*/ 	.word	0x000000ff
        /*561c*/ 	.word	0x00000030
        /*5620*/ 	.short	0x0100
        /*5622*/ 	.byte	0x09
	.zero		1


	//   ....[13]....
        /*5624*/ 	.word	0x00000430
        /*5628*/ 	.word	0x000000ff
        /*562c*/ 	.word	0x000000a0
        /*5630*/ 	.short	0x0100
        /*5632*/ 	.byte	0x09
	.zero		1


	//   ....[14]....
        /*5634*/ 	.word	0x00000440
        /*5638*/ 	.word	0x000000ff
        /*563c*/ 	.word	0x00000038
        /*5640*/ 	.short	0x0100
        /*5642*/ 	.byte	0x09
	.zero		1


	//   ....[15]....
        /*5644*/ 	.word	0x00000450
        /*5648*/ 	.word	0x000000ff
        /*564c*/ 	.word	0x000000a8
        /*5650*/ 	.short	0x0100
        /*5652*/ 	.byte	0x09
	.zero		1


	//   ....[16]....
        /*5654*/ 	.word	0x00000460
        /*5658*/ 	.word	0x000000ff
        /*565c*/ 	.word	0x00000040
        /*5660*/ 	.short	0x0100
        /*5662*/ 	.byte	0x09
	.zero		1


	//   ....[17]....
        /*5664*/ 	.word	0x00000470
        /*5668*/ 	.word	0x000000ff
        /*566c*/ 	.word	0x000000b0
        /*5670*/ 	.short	0x0100
        /*5672*/ 	.byte	0x09
	.zero		1


	//   ....[18]....
        /*5674*/ 	.word	0x00000480
        /*5678*/ 	.word	0x000000ff
        /*567c*/ 	.word	0x00000048
        /*5680*/ 	.short	0x0100
        /*5682*/ 	.byte	0x09
	.zero		1


	//   ....[19]....
        /*5684*/ 	.word	0x00000490
        /*5688*/ 	.word	0x000000ff
        /*568c*/ 	.word	0x000000b8
        /*5690*/ 	.short	0x0100
        /*5692*/ 	.byte	0x09
	.zero		1


	//   ....[20]....
        /*5694*/ 	.word	0x000004a0
        /*5698*/ 	.word	0x000000ff
        /*569c*/ 	.word	0x00000050
        /*56a0*/ 	.short	0x0100
        /*56a2*/ 	.byte	0x09
	.zero		1


	//   ....[21]....
        /*56a4*/ 	.word	0x000004b0
        /*56a8*/ 	.word	0x000000ff
        /*56ac*/ 	.word	0x000000c0
        /*56b0*/ 	.short	0x0100
        /*56b2*/ 	.byte	0x09
	.zero		1


	//   ....[22]....
        /*56b4*/ 	.word	0x000004c0
        /*56b8*/ 	.word	0x000000ff
        /*56bc*/ 	.word	0x00000058
        /*56c0*/ 	.short	0x0100
        /*56c2*/ 	.byte	0x09
	.zero		1


	//   ....[23]....
        /*56c4*/ 	.word	0x000004d0
        /*56c8*/ 	.word	0x000000ff
        /*56cc*/ 	.word	0x000000c8
        /*56d0*/ 	.short	0x0100
        /*56d2*/ 	.byte	0x09
	.zero		1


	//   ....[24]....
        /*56d4*/ 	.word	0x000004e0
        /*56d8*/ 	.word	0x000000ff
        /*56dc*/ 	.word	0x00000060
        /*56e0*/ 	.short	0x0100
        /*56e2*/ 	.byte	0x09
	.zero		1


	//   ....[25]....
        /*56e4*/ 	.word	0x000004f0
        /*56e8*/ 	.word	0x000000ff
        /*56ec*/ 	.word	0x000000d0
        /*56f0*/ 	.short	0x0100
        /*56f2*/ 	.byte	0x09
	.zero		1


	//   ....[26]....
        /*56f4*/ 	.word	0x00000500
        /*56f8*/ 	.word	0x000000ff
        /*56fc*/ 	.word	0x00000068
        /*5700*/ 	.short	0x0100
        /*5702*/ 	.byte	0x09
	.zero		1


	//   ....[27]....
        /*5704*/ 	.word	0x00000510
        /*5708*/ 	.word	0x000000ff
        /*570c*/ 	.word	0x000000d8
        /*5710*/ 	.short	0x0100
        /*5712*/ 	.byte	0x09
	.zero		1


	//   ....[28]....
        /*5714*/ 	.word	0x000008f0
        /*5718*/ 	.word	0x000000ff
        /*571c*/ 	.word	0x000000f0
        /*5720*/ 	.short	0x0100
        /*5722*/ 	.byte	0x06
	.zero		1


	//   ....[29]....
        /*5724*/ 	.word	0x00000950
        /*5728*/ 	.word	0x000000ff
        /*572c*/ 	.word	0x000000f8
        /*5730*/ 	.short	0x0100
        /*5732*/ 	.byte	0x06
	.zero		1


	//   ....[30]....
        /*5734*/ 	.word	0x00002f20
        /*5738*/ 	.word	0x000000ff
        /*573c*/ 	.word	0x00000000
        /*5740*/ 	.short	0x010a
        /*5742*/ 	.byte	0x07
	.zero		1


	//   ....[31]....
        /*5744*/ 	.word	0x00002f80
        /*5748*/ 	.word	0x000000ff
        /*574c*/ 	.word	0x00000000
        /*5750*/ 	.short	0x010a
        /*5752*/ 	.byte	0x07
	.zero		1


	//   ....[32]....
        /*5754*/ 	.word	0x00006740
        /*5758*/ 	.word	0x000000ff
        /*575c*/ 	.word	0x00000000
        /*5760*/ 	.short	0x010a
        /*5762*/ 	.byte	0x0f
	.zero		1


	//   ....[33]....
        /*5764*/ 	.word	0x00006780
        /*5768*/ 	.word	0x000000ff
        /*576c*/ 	.word	0x00000000
        /*5770*/ 	.short	0x010a
        /*5772*/ 	.byte	0x0f
	.zero		1


	//   ....[34]....
        /*5774*/ 	.word	0x0000b430
        /*5778*/ 	.word	0x00000003
        /*577c*/ 	.word	0x00000000
        /*5780*/ 	.short	0x0101
        /*5782*/ 	.byte	0x3f
	.zero		1


	//   ....[35]....
        /*5784*/ 	.word	0x0000ef40
        /*5788*/ 	.word	0x00000000
        /*578c*/ 	.word	0x00000000
        /*5790*/ 	.short	0x0101
        /*5792*/ 	.byte	0x3f
	.zero		1


	//   ....[36]....
        /*5794*/ 	.word	0x00022b10
        /*5798*/ 	.word	0x0000000c
        /*579c*/ 	.word	0x00000070
        /*57a0*/ 	.short	0x010a
        /*57a2*/ 	.byte	0x3f
	.zero		1


	//   ....[37]....
        /*57a4*/ 	.word	0x00022ea0
        /*57a8*/ 	.word	0x00000002
        /*57ac*/ 	.word	0x000000f8
        /*57b0*/ 	.short	0x0101
        /*57b2*/ 	.byte	0x3f
	.zero		1


	//   ....[38]....
        /*57b4*/ 	.word	0x00023660
        /*57b8*/ 	.word	0x00000003
        /*57bc*/ 	.word	0x00000000
        /*57c0*/ 	.short	0x010a
        /*57c2*/ 	.byte	0x3f
	.zero		1


	//   ....[39]....
        /*57c4*/ 	.word	0x000236f0
        /*57c8*/ 	.word	0x00000003
        /*57cc*/ 	.word	0x00000000
        /*57d0*/ 	.short	0x010a
        /*57d2*/ 	.byte	0x3f
	.zero		1


	//   ....[40]....
        /*57d4*/ 	.word	0x00023780
        /*57d8*/ 	.word	0x00000003
        /*57dc*/ 	.word	0x00000000
        /*57e0*/ 	.short	0x010a
        /*57e2*/ 	.byte	0x3f
	.zero		1


	//   ....[41]....
        /*57e4*/ 	.word	0x00023810
        /*57e8*/ 	.word	0x00000003
        /*57ec*/ 	.word	0x00000000
        /*57f0*/ 	.short	0x010a
        /*57f2*/ 	.byte	0x3f
	.zero		1


	//   ....[42]....
        /*57f4*/ 	.word	0x000238a0
        /*57f8*/ 	.word	0x00000003
        /*57fc*/ 	.word	0x00000000
        /*5800*/ 	.short	0x010a
        /*5802*/ 	.byte	0x3f
	.zero		1


	//   ....[43]....
        /*5804*/ 	.word	0x00023930
        /*5808*/ 	.word	0x00000003
        /*580c*/ 	.word	0x00000000
        /*5810*/ 	.short	0x010a
        /*5812*/ 	.byte	0x3f
	.zero		1


	//   ....[44]....
        /*5814*/ 	.word	0x000239c0
        /*5818*/ 	.word	0x00000003
        /*581c*/ 	.word	0x00000000
        /*5820*/ 	.short	0x010a
        /*5822*/ 	.byte	0x3f
	.zero		1


	//   ....[45]....
        /*5824*/ 	.word	0x00023a50
        /*5828*/ 	.word	0x00000003
        /*582c*/ 	.word	0x00000000
        /*5830*/ 	.short	0x010a
        /*5832*/ 	.byte	0x3f
	.zero		1


	//   ....[46]....
        /*5834*/ 	.word	0x00023ae0
        /*5838*/ 	.word	0x00000003
        /*583c*/ 	.word	0x00000000
        /*5840*/ 	.short	0x010a
        /*5842*/ 	.byte	0x3f
	.zero		1


	//   ....[47]....
        /*5844*/ 	.word	0x00023b70
        /*5848*/ 	.word	0x00000003
        /*584c*/ 	.word	0x00000000
        /*5850*/ 	.short	0x010a
        /*5852*/ 	.byte	0x3f
	.zero		1


	//   ....[48]....
        /*5854*/ 	.word	0x00023c00
        /*5858*/ 	.word	0x00000003
        /*585c*/ 	.word	0x00000000
        /*5860*/ 	.short	0x010a
        /*5862*/ 	.byte	0x3f
	.zero		1


	//   ....[49]....
        /*5864*/ 	.word	0x00023c90
        /*5868*/ 	.word	0x00000003
        /*586c*/ 	.word	0x00000000
        /*5870*/ 	.short	0x010a
        /*5872*/ 	.byte	0x3f
	.zero		1


	//   ....[50]....
        /*5874*/ 	.word	0x00023d20
        /*5878*/ 	.word	0x00000003
        /*587c*/ 	.word	0x00000000
        /*5880*/ 	.short	0x010a
        /*5882*/ 	.byte	0x3f
	.zero		1


	//   ....[51]....
        /*5884*/ 	.word	0x00023db0
        /*5888*/ 	.word	0x00000003
        /*588c*/ 	.word	0x00000000
        /*5890*/ 	.short	0x010a
        /*5892*/ 	.byte	0x3f
	.zero		1


	//   ....[52]....
        /*5894*/ 	.word	0x00023e20
        /*5898*/ 	.word	0x00000003
        /*589c*/ 	.word	0x00000000
        /*58a0*/ 	.short	0x010a
        /*58a2*/ 	.byte	0x3f
	.zero		1


	//   ....[53]....
        /*58a4*/ 	.word	0x00023e90
        /*58a8*/ 	.word	0x00000000
        /*58ac*/ 	.word	0x00000000
        /*58b0*/ 	.short	0x010a
        /*58b2*/ 	.byte	0x3f
	.zero		1


	//   ....[54]....
        /*58b4*/ 	.word	0x00023f70
        /*58b8*/ 	.word	0x0000000c
        /*58bc*/ 	.word	0x00000070
        /*58c0*/ 	.short	0x010a
        /*58c2*/ 	.byte	0x3f
	.zero		1


	//   ....[55]....
        /*58c4*/ 	.word	0x00024040
        /*58c8*/ 	.word	0x00000003
        /*58cc*/ 	.word	0x00000000
        /*58d0*/ 	.short	0x010a
        /*58d2*/ 	.byte	0x3f
	.zero		1


	//   ....[56]....
        /*58d4*/ 	.word	0x00024090
        /*58d8*/ 	.word	0x00000003
        /*58dc*/ 	.word	0x00000000
        /*58e0*/ 	.short	0x010a
        /*58e2*/ 	.byte	0x3f
	.zero		1


	//   ....[57]....
        /*58e4*/ 	.word	0x000240e0
        /*58e8*/ 	.word	0x00000003
        /*58ec*/ 	.word	0x00000000
        /*58f0*/ 	.short	0x010a
        /*58f2*/ 	.byte	0x3f
	.zero		1


	//   ....[58]....
        /*58f4*/ 	.word	0x00024130
        /*58f8*/ 	.word	0x00000003
        /*58fc*/ 	.word	0x00000000
        /*5900*/ 	.short	0x010a
        /*5902*/ 	.byte	0x3f
	.zero		1


	//   ....[59]....
        /*5904*/ 	.word	0x00024180
        /*5908*/ 	.word	0x00000003
        /*590c*/ 	.word	0x00000000
        /*5910*/ 	.short	0x010a
        /*5912*/ 	.byte	0x3f
	.zero		1


	//   ....[60]....
        /*5914*/ 	.word	0x000241d0
        /*5918*/ 	.word	0x00000003
        /*591c*/ 	.word	0x00000000
        /*5920*/ 	.short	0x010a
        /*5922*/ 	.byte	0x3f
	.zero		1


	//   ....[61]....
        /*5924*/ 	.word	0x00024220
        /*5928*/ 	.word	0x00000003
        /*592c*/ 	.word	0x00000000
        /*5930*/ 	.short	0x010a
        /*5932*/ 	.byte	0x3f
	.zero		1


	//   ....[62]....
        /*5934*/ 	.word	0x00024270
        /*5938*/ 	.word	0x00000003
        /*593c*/ 	.word	0x00000000
        /*5940*/ 	.short	0x010a
        /*5942*/ 	.byte	0x3f
	.zero		1


	//   ....[63]....
        /*5944*/ 	.word	0x000242c0
        /*5948*/ 	.word	0x00000003
        /*594c*/ 	.word	0x00000000
        /*5950*/ 	.short	0x010a
        /*5952*/ 	.byte	0x3f
	.zero		1


	//   ....[64]....
        /*5954*/ 	.word	0x00024310
        /*5958*/ 	.word	0x00000003
        /*595c*/ 	.word	0x00000000
        /*5960*/ 	.short	0x010a
        /*5962*/ 	.byte	0x3f
	.zero		1


	//   ....[65]....
        /*5964*/ 	.word	0x00024360
        /*5968*/ 	.word	0x00000003
        /*596c*/ 	.word	0x00000000
        /*5970*/ 	.short	0x010a
        /*5972*/ 	.byte	0x3f
	.zero		1


	//   ....[66]....
        /*5974*/ 	.word	0x000243b0
        /*5978*/ 	.word	0x00000003
        /*597c*/ 	.word	0x00000000
        /*5980*/ 	.short	0x010a
        /*5982*/ 	.byte	0x3f
	.zero		1


	//   ....[67]....
        /*5984*/ 	.word	0x00024400
        /*5988*/ 	.word	0x00000003
        /*598c*/ 	.word	0x00000000
        /*5990*/ 	.short	0x010a
        /*5992*/ 	.byte	0x3f
	.zero		1


	//----- nvinfo : EIATTR_NUM_MBARRIERS
	.align		4
.L_30:
        /*5994*/ 	.byte	0x03, 0x38
        /*5996*/ 	.short	0x001e


	//----- nvinfo : EIATTR_EXIT_INSTR_OFFSETS
	.align		4
        /*5998*/ 	.byte	0x04, 0x1c
        /*599a*/ 	.short	(.L_32 - .L_31)


	//   ....[0]....
.L_31:
        /*599c*/ 	.word	0x00000b60


	//   ....[1]....
        /*59a0*/ 	.word	0x00001400


	//   ....[2]....
        /*59a4*/ 	.word	0x000220e0


	//   ....[3]....
        /*59a8*/ 	.word	0x00022670


	//   ....[4]....
        /*59ac*/ 	.word	0x00023e00


	//----- nvinfo : EIATTR_MAX_THREADS
	.align		4
.L_32:
        /*59b0*/ 	.byte	0x04, 0x05
        /*59b2*/ 	.short	(.L_34 - .L_33)
.L_33:
        /*59b4*/ 	.word	0x00000180
        /*59b8*/ 	.word	0x00000001
        /*59bc*/ 	.word	0x00000001


	//----- nvinfo : EIATTR_CRS_STACK_SIZE
	.align		4
.L_34:
        /*59c0*/ 	.byte	0x04, 0x1e
        /*59c2*/ 	.short	(.L_36 - .L_35)
.L_35:
        /*59c4*/ 	.word	0x00000000


	//----- nvinfo : EIATTR_CBANK_PARAM_SIZE
	.align		4
.L_36:
        /*59c8*/ 	.byte	0x03, 0x19
        /*59ca*/ 	.short	0x0470


	//----- nvinfo : EIATTR_PARAM_CBANK
	.align		4
        /*59cc*/ 	.byte	0x04, 0x0a
        /*59ce*/ 	.short	(.L_38 - .L_37)
	.align		4
.L_37:
        /*59d0*/ 	.word	index@(.nv.constant0._ZN7cutlass13device_kernelINS_4gemm6kernel13GemmUniversalIN4cute5tupleIJiiiiEEENS1_10collective13CollectiveMmaINS1_37MainloopSm90TmaGmmaWarpSpecializedFP8ILi14ENS5_IJNS4_1CILi4EEENSA_ILi2EEENSA_ILi1EEEEEENS1_35KernelTmaWarpSpecializedCooperativeEEENS5_IJNSA_ILi256EEESH_NSA_ILi32EEEEEENS_12float_e4m3_tENS5_IJlSD_lEEESK_SL_NS4_8TiledMMAINS4_8MMA_AtomIJNS4_4SM904GMMA31MMA_64x256x32_F32E4M3E4M3_SS_TNILNSP_7ScaleInE1ELSR_1EEEEEENS4_6LayoutINS5_IJSC_SD_SD_EEENS5_IJSD_NSA_ILi0EEESW_EEEEENS5_IJNS4_10UnderscoreESZ_SZ_EEEEENS4_23SM90_TMA_LOAD_MULTICASTENS4_14ComposedLayoutINS4_7SwizzleILi1ELi4ELi3EEENS4_18smem_ptr_flag_bitsILi8EEENSU_INS5_IJNSA_ILi8EEESI_EEENS5_IJSI_SD_EEEEEEEvNS4_8identityES12_S1C_vS1D_EENS_8epilogue10collective6detail29Sm90TmaWarpSpecializedAdapterINS1G_15DefaultEpilogueISK_SL_SL_NS1F_6thread17LinearCombinationISK_Li1EffLNS1K_9ScaleType4KindE0ELNS_15FloatRoundStyleE2ESK_EENS1_15EpilogueDefaultEEEEEvvEEEEvNT_6ParamsE)
        /*59d4*/ 	.short	0x0210
        /*59d6*/ 	.short	0x0470


	//----- nvinfo : EIATTR_SW_WAR
	.align		4
.L_38:
        /*59d8*/ 	.byte	0x04, 0x36
        /*59da*/ 	.short	(.L_40 - .L_39)
.L_39:
        /*59dc*/ 	.word	0x00000008
.L_40:


//--------------------- .nv.callgraph             --------------------------
	.section	.nv.callgraph,"",@"SHT_CUDA_CALLGRAPH"
	.align	4
	.sectionentsize	8
	.align		4
        /*0000*/ 	.word	0x00000000
	.align		4
        /*0004*/ 	.word	0xffffffff
	.align		4
        /*0008*/ 	.word	0x00000000
	.align		4
        /*000c*/ 	.word	0xfffffffe
	.align		4
        /*0010*/ 	.word	0x00000000
	.align		4
        /*0014*/ 	.word	0xfffffffd
	.align		4
        /*0018*/ 	.word	0x00000000
	.align		4
        /*001c*/ 	.word	0xfffffffc


//--------------------- .nv.constant4             --------------------------
	.section	.nv.constant4,"a",@progbits
	.align	8
	.align		8
.nv.constant4:
        /*0000*/ 	.dword	_ZN40_INTERNAL_6bd210d5_4_k_cu_4a080951_199894cuda3std3__45__cpo5beginE
	.align		8
        /*0008*/ 	.dword	_ZN40_INTERNAL_6bd210d5_4_k_cu_4a080951_199894cuda3std3__45__cpo3endE
	.align		8
        /*0010*/ 	.dword	_ZN40_INTERNAL_6bd210d5_4_k_cu_4a080951_199894cuda3std3__45__cpo6cbeginE
	.align		8
        /*0018*/ 	.dword	_ZN40_INTERNAL_6bd210d5_4_k_cu_4a080951_199894cuda3std3__45__cpo4cendE
	.align		8
        /*0020*/ 	.dword	_ZN40_INTERNAL_6bd210d5_4_k_cu_4a080951_199894cuda3std3__442_GLOBAL__N__6bd210d5_4_k_cu_4a080951_199896ignoreE
	.align		8
        /*0028*/ 	.dword	_ZN40_INTERNAL_6bd210d5_4_k_cu_4a080951_199894cuda3std3__419piecewise_constructE
	.align		8
        /*0030*/ 	.dword	_ZN40_INTERNAL_6bd210d5_4_k_cu_4a080951_199894cuda3std3__48in_placeE
	.align		8
        /*0038*/ 	.dword	_ZN40_INTERNAL_6bd210d5_4_k_cu_4a080951_199894cuda3std6ranges3__45__cpo4swapE
	.align		8
        /*0040*/ 	.dword	_ZN40_INTERNAL_6bd210d5_4_k_cu_4a080951_199894cuda3std6ranges3__45__cpo9iter_moveE
	.align		8
        /*0048*/ 	.dword	_ZN40_INTERNAL_6bd210d5_4_k_cu_4a080951_199894cute7productE
	.align		8
        /*0050*/ 	.dword	_ZN40_INTERNAL_6bd210d5_4_k_cu_4a080951_199894cute1_E


//--------------------- .text._ZN7cutlass13device_kernelINS_4gemm6kernel13GemmUniversalIN4cute5tupleIJiiiiEEENS1_10collective13CollectiveMmaINS1_37MainloopSm90TmaGmmaWarpSpecializedFP8ILi14ENS5_IJNS4_1CILi4EEENSA_ILi2EEENSA_ILi1EEEEEENS1_35KernelTmaWarpSpecializedCooperativeEEENS5_IJNSA_ILi256EEESH_NSA_ILi32EEEEEENS_12float_e4m3_tENS5_IJlSD_lEEESK_SL_NS4_8TiledMMAINS4_8MMA_AtomIJNS4_4SM904GMMA31MMA_64x256x32_F32E4M3E4M3_SS_TNILNSP_7ScaleInE1ELSR_1EEEEEENS4_6LayoutINS5_IJSC_SD_SD_EEENS5_IJSD_NSA_ILi0EEESW_EEEEENS5_IJNS4_10UnderscoreESZ_SZ_EEEEENS4_23SM90_TMA_LOAD_MULTICASTENS4_14ComposedLayoutINS4_7SwizzleILi1ELi4ELi3EEENS4_18smem_ptr_flag_bitsILi8EEENSU_INS5_IJNSA_ILi8EEESI_EEENS5_IJSI_SD_EEEEEEEvNS4_8identityES12_S1C_vS1D_EENS_8epilogue10collective6detail29Sm90TmaWarpSpecializedAdapterINS1G_15DefaultEpilogueISK_SL_SL_NS1F_6thread17LinearCombinationISK_Li1EffLNS1K_9ScaleType4KindE0ELNS_15FloatRoundStyleE2ESK_EENS1_15EpilogueDefaultEEEEEvvEEEEvNT_6ParamsE --------------------------
	.section	.text._ZN7cutlass13device_kernelINS_4gemm6kernel13GemmUniversalIN4cute5tupleIJiiiiEEENS1_10collective13CollectiveMmaINS1_37MainloopSm90TmaGmmaWarpSpecializedFP8ILi14ENS5_IJNS4_1CILi4EEENSA_ILi2EEENSA_ILi1EEEEEENS1_35KernelTmaWarpSpecializedCooperativeEEENS5_IJNSA_ILi256EEESH_NSA_ILi32EEEEEENS_12float_e4m3_tENS5_IJlSD_lEEESK_SL_NS4_8TiledMMAINS4_8MMA_AtomIJNS4_4SM904GMMA31MMA_64x256x32_F32E4M3E4M3_SS_TNILNSP_7ScaleInE1ELSR_1EEEEEENS4_6LayoutINS5_IJSC_SD_SD_EEENS5_IJSD_NSA_ILi0EEESW_EEEEENS5_IJNS4_10UnderscoreESZ_SZ_EEEEENS4_23SM90_TMA_LOAD_MULTICASTENS4_14ComposedLayoutINS4_7SwizzleILi1ELi4ELi3EEENS4_18smem_ptr_flag_bitsILi8EEENSU_INS5_IJNSA_ILi8EEESI_EEENS5_IJSI_SD_EEEEEEEvNS4_8identityES12_S1C_vS1D_EENS_8epilogue10collective6detail29Sm90TmaWarpSpecializedAdapterINS1G_15DefaultEpilogueISK_SL_SL_NS1F_6thread17LinearCombinationISK_Li1EffLNS1K_9ScaleType4KindE0ELNS_15FloatRoundStyleE2ESK_EENS1_15EpilogueDefaultEEEEEvvEEEEvNT_6ParamsE,"ax",@progbits
	.align	128
.text._ZN7cutlass13device_kernelINS_4gemm6kernel13GemmUniversalIN4cute5tupleIJiiiiEEENS1_10collective13CollectiveMmaINS1_37MainloopSm90TmaGmmaWarpSpecializedFP8ILi14ENS5_IJNS4_1CILi4EEENSA_ILi2EEENSA_ILi1EEEEEENS1_35KernelTmaWarpSpecializedCooperativeEEENS5_IJNSA_ILi256EEESH_NSA_ILi32EEEEEENS_12float_e4m3_tENS5_IJlSD_lEEESK_SL_NS4_8TiledMMAINS4_8MMA_AtomIJNS4_4SM904GMMA31MMA_64x256x32_F32E4M3E4M3_SS_TNILNSP_7ScaleInE1ELSR_1EEEEEENS4_6LayoutINS5_IJSC_SD_SD_EEENS5_IJSD_NSA_ILi0EEESW_EEEEENS5_IJNS4_10UnderscoreESZ_SZ_EEEEENS4_23SM90_TMA_LOAD_MULTICASTENS4_14ComposedLayoutINS4_7SwizzleILi1ELi4ELi3EEENS4_18smem_ptr_flag_bitsILi8EEENSU_INS5_IJNSA_ILi8EEESI_EEENS5_IJSI_SD_EEEEEEEvNS4_8identityES12_S1C_vS1D_EENS_8epilogue10collective6detail29Sm90TmaWarpSpecializedAdapterINS1G_15DefaultEpilogueISK_SL_SL_NS1F_6thread17LinearCombinationISK_Li1EffLNS1K_9ScaleType4KindE0ELNS_15FloatRoundStyleE2ESK_EENS1_15EpilogueDefaultEEEEEvvEEEEvNT_6ParamsE:
        .type           _ZN7cutlass13device_kernelINS_4gemm6kernel13GemmUniversalIN4cute5tupleIJiiiiEEENS1_10collective13CollectiveMmaINS1_37MainloopSm90TmaGmmaWarpSpecializedFP8ILi14ENS5_IJNS4_1CILi4EEENSA_ILi2EEENSA_ILi1EEEEEENS1_35KernelTmaWarpSpecializedCooperativeEEENS5_IJNSA_ILi256EEESH_NSA_ILi32EEEEEENS_12float_e4m3_tENS5_IJlSD_lEEESK_SL_NS4_8TiledMMAINS4_8MMA_AtomIJNS4_4SM904GMMA31MMA_64x256x32_F32E4M3E4M3_SS_TNILNSP_7ScaleInE1ELSR_1EEEEEENS4_6LayoutINS5_IJSC_SD_SD_EEENS5_IJSD_NSA_ILi0EEESW_EEEEENS5_IJNS4_10UnderscoreESZ_SZ_EEEEENS4_23SM90_TMA_LOAD_MULTICASTENS4_14ComposedLayoutINS4_7SwizzleILi1ELi4ELi3EEENS4_18smem_ptr_flag_bitsILi8EEENSU_INS5_IJNSA_ILi8EEESI_EEENS5_IJSI_SD_EEEEEEEvNS4_8identityES12_S1C_vS1D_EENS_8epilogue10collective6detail29Sm90TmaWarpSpecializedAdapterINS1G_15DefaultEpilogueISK_SL_SL_NS1F_6thread17LinearCombinationISK_Li1EffLNS1K_9ScaleType4KindE0ELNS_15FloatRoundStyleE2ESK_EENS1_15EpilogueDefaultEEEEEvvEEEEvNT_6ParamsE,@function
        .size           _ZN7cutlass13device_kernelINS_4gemm6kernel13GemmUniversalIN4cute5tupleIJiiiiEEENS1_10collective13CollectiveMmaINS1_37MainloopSm90TmaGmmaWarpSpecializedFP8ILi14ENS5_IJNS4_1CILi4EEENSA_ILi2EEENSA_ILi1EEEEEENS1_35KernelTmaWarpSpecializedCooperativeEEENS5_IJNSA_ILi256EEESH_NSA_ILi32EEEEEENS_12float_e4m3_tENS5_IJlSD_lEEESK_SL_NS4_8TiledMMAINS4_8MMA_AtomIJNS4_4SM904GMMA31MMA_64x256x32_F32E4M3E4M3_SS_TNILNSP_7ScaleInE1ELSR_1EEEEEENS4_6LayoutINS5_IJSC_SD_SD_EEENS5_IJSD_NSA_ILi0EEESW_EEEEENS5_IJNS4_10UnderscoreESZ_SZ_EEEEENS4_23SM90_TMA_LOAD_MULTICASTENS4_14ComposedLayoutINS4_7SwizzleILi1ELi4ELi3EEENS4_18smem_ptr_flag_bitsILi8EEENSU_INS5_IJNSA_ILi8EEESI_EEENS5_IJSI_SD_EEEEEEEvNS4_8identityES12_S1C_vS1D_EENS_8epilogue10collective6detail29Sm90TmaWarpSpecializedAdapterINS1G_15DefaultEpilogueISK_SL_SL_NS1F_6thread17LinearCombinationISK_Li1EffLNS1K_9ScaleType4KindE0ELNS_15FloatRoundStyleE2ESK_EENS1_15EpilogueDefaultEEEEEvvEEEEvNT_6ParamsE,(.L_x_611 - _ZN7cutlass13device_kernelINS_4gemm6kernel13GemmUniversalIN4cute5tupleIJiiiiEEENS1_10collective13CollectiveMmaINS1_37MainloopSm90TmaGmmaWarpSpecializedFP8ILi14ENS5_IJNS4_1CILi4EEENSA_ILi2EEENSA_ILi1EEEEEENS1_35KernelTmaWarpSpecializedCooperativeEEENS5_IJNSA_ILi256EEESH_NSA_ILi32EEEEEENS_12float_e4m3_tENS5_IJlSD_lEEESK_SL_NS4_8TiledMMAINS4_8MMA_AtomIJNS4_4SM904GMMA31MMA_64x256x32_F32E4M3E4M3_SS_TNILNSP_7ScaleInE1ELSR_1EEEEEENS4_6LayoutINS5_IJSC_SD_SD_EEENS5_IJSD_NSA_ILi0EEESW_EEEEENS5_IJNS4_10UnderscoreESZ_SZ_EEEEENS4_23SM90_TMA_LOAD_MULTICASTENS4_14ComposedLayoutINS4_7SwizzleILi1ELi4ELi3EEENS4_18smem_ptr_flag_bitsILi8EEENSU_INS5_IJNSA_ILi8EEESI_EEENS5_IJSI_SD_EEEEEEEvNS4_8identityES12_S1C_vS1D_EENS_8epilogue10collective6detail29Sm90TmaWarpSpecializedAdapterINS1G_15DefaultEpilogueISK_SL_SL_NS1F_6thread17LinearCombinationISK_Li1EffLNS1K_9ScaleType4KindE0ELNS_15FloatRoundStyleE2ESK_EENS1_15EpilogueDefaultEEEEEvvEEEEvNT_6ParamsE)
        .other          _ZN7cutlass13device_kernelINS_4gemm6kernel13GemmUniversalIN4cute5tupleIJiiiiEEENS1_10collective13CollectiveMmaINS1_37MainloopSm90TmaGmmaWarpSpecializedFP8ILi14ENS5_IJNS4_1CILi4EEENSA_ILi2EEENSA_ILi1EEEEEENS1_35KernelTmaWarpSpecializedCooperativeEEENS5_IJNSA_ILi256EEESH_NSA_ILi32EEEEEENS_12float_e4m3_tENS5_IJlSD_lEEESK_SL_NS4_8TiledMMAINS4_8MMA_AtomIJNS4_4SM904GMMA31MMA_64x256x32_F32E4M3E4M3_SS_TNILNSP_7ScaleInE1ELSR_1EEEEEENS4_6LayoutINS5_IJSC_SD_SD_EEENS5_IJSD_NSA_ILi0EEESW_EEEEENS5_IJNS4_10UnderscoreESZ_SZ_EEEEENS4_23SM90_TMA_LOAD_MULTICASTENS4_14ComposedLayoutINS4_7SwizzleILi1ELi4ELi3EEENS4_18smem_ptr_flag_bitsILi8EEENSU_INS5_IJNSA_ILi8EEESI_EEENS5_IJSI_SD_EEEEEEEvNS4_8identityES12_S1C_vS1D_EENS_8epilogue10collective6detail29Sm90TmaWarpSpecializedAdapterINS1G_15DefaultEpilogueISK_SL_SL_NS1F_6thread17LinearCombinationISK_Li1EffLNS1K_9ScaleType4KindE0ELNS_15FloatRoundStyleE2ESK_EENS1_15EpilogueDefaultEEEEEvvEEEEvNT_6ParamsE,@"STO_CUDA_ENTRY STV_DEFAULT"
_ZN7cutlass13device_kernelINS_4gemm6kernel13GemmUniversalIN4cute5tupleIJiiiiEEENS1_10collective13CollectiveMmaINS1_37MainloopSm90TmaGmmaWarpSpecializedFP8ILi14ENS5_IJNS4_1CILi4EEENSA_ILi2EEENSA_ILi1EEEEEENS1_35KernelTmaWarpSpecializedCooperativeEEENS5_IJNSA_ILi256EEESH_NSA_ILi32EEEEEENS_12float_e4m3_tENS5_IJlSD_lEEESK_SL_NS4_8TiledMMAINS4_8MMA_AtomIJNS4_4SM904GMMA31MMA_64x256x32_F32E4M3E4M3_SS_TNILNSP_7ScaleInE1ELSR_1EEEEEENS4_6LayoutINS5_IJSC_SD_SD_EEENS5_IJSD_NSA_ILi0EEESW_EEEEENS5_IJNS4_10UnderscoreESZ_SZ_EEEEENS4_23SM90_TMA_LOAD_MULTICASTENS4_14ComposedLayoutINS4_7SwizzleILi1ELi4ELi3EEENS4_18smem_ptr_flag_bitsILi8EEENSU_INS5_IJNSA_ILi8EEESI_EEENS5_IJSI_SD_EEEEEEEvNS4_8identityES12_S1C_vS1D_EENS_8epilogue10collective6detail29Sm90TmaWarpSpecializedAdapterINS1G_15DefaultEpilogueISK_SL_SL_NS1F_6thread17LinearCombinationISK_Li1EffLNS1K_9ScaleType4KindE0ELNS_15FloatRoundStyleE2ESK_EENS1_15EpilogueDefaultEEEEEvvEEEEvNT_6ParamsE:
[----:B------:R-:W0:Y:S02]  /*0000*/  LDC R1, c[0x0][0x28] ;  /* 0x00000a00ff017b82 */ /* 0x000e240000000800 */
[----:B0-----:R-:W-:Y:S01]  /*0010*/  VIADD R1, R1, 0xfffff988 ;  /* 0xfffff98801017836 */ /* 0x001fe20000000000 */
[----:B------:R-:W0:Y:S01]  /*0020*/  S2R R4, SR_TID.X ;  /* 0x0000000000047919 */ /* 0x000e220000002100 */
[----:B------:R-:W-:Y:S01]  /*0030*/  ELECT P0, URZ, PT ;  /* 0x00000000003f782f */ /* 0x000fe20003800000 */
[----:B------:R-:W-:Y:S01]  /*0040*/  BSSY B0, `(.L_x_0) ;  /* 0x0000015000007945 */ /* 0x000fe20003800000 */
[--C-:B0-----:R-:W-:Y:S02]  /*0050*/  SHF.R.U32.HI R0, RZ, 0x5, R4.reuse ;  /* 0x00000005ff007819 */ /* 0x101fe40000011604 */
[----:B------:R-:W-:-:S03]  /*0060*/  SHF.R.U32.HI R2, RZ, 0x7, R4 ;  /* 0x00000007ff027819 */ /* 0x000fc60000011604 */
[----:B------:R-:W0:Y:S04]  /*0070*/  SHFL.IDX PT, R3, R0, RZ, 0x1f ;  /* 0x00001fff00037589 */ /* 0x000e2800000e0000 */
[----:B------:R-:W1:Y:S01]  /*0080*/  SHFL.IDX PT, R2, R2, RZ, 0x1f ;  /* 0x00001fff02027589 */ /* 0x000e6200000e0000 */
[----:B0-----:R-:W-:Y:S02]  /*0090*/  R2UR UR4, R3 ;  /* 0x00000000030472ca */ /* 0x001fe400000e0000 */
[----:B-1----:R-:W-:-:S11]  /*00a0*/  R2UR UR6, R2 ;  /* 0x00000000020672ca */ /* 0x002fd600000e0000 */
[----:B------:R-:W-:Y:S02]  /*00b0*/  USHF.R.S32.HI UR5, URZ, 0x1f, UR4 ;  /* 0x0000001f3f057899 */ /* 0x000fe40008011404 */
[----:B------:R-:W-:Y:S02]  /*00c0*/  ISETP.NE.OR P0, PT, RZ, UR4, !P0 ;  /* 0x00000004ff007c0c */ /* 0x000fe4000c705670 */
[----:B------:R-:W-:-:S04]  /*00d0*/  ULEA.HI UR5, UR5, UR4, URZ, 0x2 ;  /* 0x0000000405057291 */ /* 0x000fc8000f8f103f */
[----:B------:R-:W-:-:S04]  /*00e0*/  ULOP3.LUT UR5, UR5, 0xfffffffc, URZ, 0xc0, !UPT ;  /* 0xfffffffc05057892 */ /* 0x000fc8000f8ec03f */
[----:B------:R-:W-:-:S03]  /*00f0*/  UIADD3 UR8, UR4, -UR5, URZ ;  /* 0x8000000504087290 */ /* 0x000fc6000fffe03f */
[----:B------:R-:W-:Y:S09]  /*0100*/  @P0 BRA `(.L_x_1) ;  /* 0x0000000000200947 */ /* 0x000ff20003800000 */
[----:B------:R-:W-:Y:S02]  /*0110*/  ULDC.64 UR4, c[0x0][0x198] ;  /* 0x0000660000047ab9 */ /* 0x000fe40000000a00 */
[----:B------:R-:W-:Y:S02]  /*0120*/  UIADD3 UR10, UP0, UR4, 0xf0, URZ ;  /* 0x000000f0040a7890 */ /* 0x000fe4000ff1e03f */
[----:B------:R-:W-:Y:S02]  /*0130*/  UIADD3 UR4, UP1, UR4, 0x1f0, URZ ;  /* 0x000001f004047890 */ /* 0x000fe4000ff3e03f */
[----:B------:R-:W-:Y:S02]  /*0140*/  UIADD3.X UR11, URZ, UR5, URZ, UP0, !UPT ;  /* 0x000000053f0b7290 */ /* 0x000fe400087fe43f */
[----:B------:R-:W-:-:S07]  /*0150*/  UIADD3.X UR5, URZ, UR5, URZ, UP1, !UPT ;  /* 0x000000053f057290 */ /* 0x000fce0008ffe43f */
[----:B------:R0:W-:Y:S02]  /*0160*/  UTMACCTL.PF [UR10] ;  /* 0x000000000a0079b9 */ /* 0x0001e40008040000 */
[----:B------:R0:W-:Y:S02]  /*0170*/  UTMACCTL.PF [UR4] ;  /* 0x00000000040079b9 */ /* 0x0001e40008040000 */
[----:B0-----:R-:W-:Y:S01]  /*0180*/  NOP ;  /* 0x0000000000007918 */ /* 0x001fe20000000000 */
.L_x_1:
[----:B------:R-:W-:Y:S05]  /*0190*/  BSYNC B0 ;  /* 0x0000000000007941 */ /* 0x000fea0003800000 */
.L_x_0:
[----:B------:R-:W0:Y:S01]  /*01a0*/  SHFL.IDX PT, R3, R0, RZ, 0x1f ;  /* 0x00001fff00037589 */ /* 0x000e2200000e0000 */
[----:B------:R-:W-:Y:S01]  /*01b0*/  UISETP.NE.AND UP0, UPT, UR8, 0x3, UPT ;  /* 0x000000030800788c */ /* 0x000fe2000bf05270 */
[----:B------:R-:W-:Y:S01]  /*01c0*/  SHF.R.S32.HI R2, RZ, 0x1f, R4 ;  /* 0x0000001fff027819 */ /* 0x000fe20000011404 */
[----:B------:R-:W-:Y:S02]  /*01d0*/  UIADD3 UR10, UR6, -0x1, URZ ;  /* 0xffffffff060a7890 */ /* 0x000fe4000fffe03f */
[----:B------:R-:W-:Y:S01]  /*01e0*/  ISETP.NE.AND P1, PT, RZ, UR6, PT ;  /* 0x00000006ff007c0c */ /* 0x000fe2000bf25270 */
[----:B------:R-:W-:Y:S01]  /*01f0*/  UISETP.EQ.OR UP0, UPT, UR8, URZ, !UP0 ;  /* 0x0000003f0800728c */ /* 0x000fe2000c702670 */
[----:B------:R-:W-:Y:S01]  /*0200*/  LEA.HI R2, R2, R4, RZ, 0x7 ;  /* 0x0000000402027211 */ /* 0x000fe200078f38ff */
[----:B------:R-:W-:Y:S02]  /*0210*/  UISETP.GE.U32.AND UP1, UPT, UR10, 0x2, UPT ;  /* 0x000000020a00788c */ /* 0x000fe4000bf26070 */
[----:B------:R-:W-:-:S04]  /*0220*/  UISETP.EQ.AND UP0, UPT, UR6, URZ, UP0 ;  /* 0x0000003f0600728c */ /* 0x000fc80008702270 */
[----:B------:R-:W-:-:S04]  /*0230*/  USEL UR13, URZ, 0x1, !UP0 ;  /* 0x000000013f0d7887 */ /* 0x000fc8000c000000 */
[----:B------:R-:W-:Y:S01]  /*0240*/  USEL UR13, UR13, 0x2, UP1 ;  /* 0x000000020d0d7887 */ /* 0x000fe20008800000 */
[----:B0-----:R-:W-:-:S13]  /*0250*/  ISETP.NE.AND P0, PT, R3, RZ, PT ;  /* 0x000000ff0300720c */ /* 0x001fda0003f05270 */
[----:B------:R-:W-:Y:S05]  /*0260*/  @P0 BRA `(.L_x_2) ;  /* 0x0000000000b40947 */ /* 0x000fea0003800000 */
[----:B------:R-:W-:Y:S01]  /*0270*/  ELECT P0, URZ, PT ;  /* 0x00000000003f782f */ /* 0x000fe20003800000 */
[----:B------:R-:W-:-:S12]  /*0280*/  BSSY B0, `(.L_x_2) ;  /* 0x000002b000007945 */ /* 0x000fd80003800000 */
[----:B------:R-:W-:Y:S05]  /*0290*/  @!P0 BRA `(.L_x_3) ;  /* 0x0000000000a48947 */ /* 0x000fea0003800000 */
[----:B------:R-:W0:Y:S01]  /*02a0*/  S2UR UR9, SR_CgaCtaId ;  /* 0x00000000000979c3 */ /* 0x000e220000008800 */
[----:B------:R-:W-:Y:S01]  /*02b0*/  UMOV UR4, 0x400 ;  /* 0x0000040000047882 */ /* 0x000fe20000000000 */
[----:B------:R-:W-:Y:S01]  /*02c0*/  UMOV UR5, 0x1 ;  /* 0x0000000100057882 */ /* 0x000fe20000000000 */
[----:B------:R-:W-:Y:S02]  /*02d0*/  UMOV UR6, 0xa ;  /* 0x0000000a00067882 */ /* 0x000fe40000000000 */
[----:B------:R-:W-:-:S04]  /*02e0*/  UIADD3 UR6, -UR6, 0x100000, URZ ;  /* 0x0010000006067890 */ /* 0x000fc8000fffe13f */
[----:B------:R-:W-:Y:S02]  /*02f0*/  USHF.L.U32 UR7, UR6, 0xb, URZ ;  /* 0x0000000b06077899 */ /* 0x000fe4000800063f */
[----:B------:R-:W-:Y:S02]  /*0300*/  USHF.L.U32 UR6, UR6, 0x1, URZ ;  /* 0x0000000106067899 */ /* 0x000fe4000800063f */
[----:B0-----:R-:W-:Y:S02]  /*0310*/  ULEA UR9, UR9, UR4, 0x18 ;  /* 0x0000000409097291 */ /* 0x001fe4000f8ec03f */
[----:B------:R-:W-:-:S04]  /*0320*/  UIADD3 UR4, -UR5, 0x100000, URZ ;  /* 0x0010000005047890 */ /* 0x000fc8000fffe13f */
[----:B------:R-:W-:Y:S02]  /*0330*/  USHF.L.U32 UR5, UR4, 0xb, URZ ;  /* 0x0000000b04057899 */ /* 0x000fe4000800063f */
[----:B------:R-:W-:Y:S01]  /*0340*/  USHF.L.U32 UR4, UR4, 0x1, URZ ;  /* 0x0000000104047899 */ /* 0x000fe2000800063f */
[----:B------:R-:W0:Y:S11]  /*0350*/  FENCE.VIEW.ASYNC.S ;  /* 0x00000000000073c6 */ /* 0x000e360000000000 */
[----:B0-----:R0:W1:Y:S01]  /*0360*/  SYNCS.EXCH.64 URZ, [UR9], UR4 ;  /* 0x00000004093f75b2 */ /* 0x0010620008000100 */
[----:B------:R0:W2:Y:S01]  /*0370*/  SYNCS.EXCH.64 URZ, [UR9+0x70], UR6 ;  /* 0x00007006093f75b2 */ /* 0x0000a20008000100 */
[----:B------:R0:W3:Y:S01]  /*0380*/  SYNCS.EXCH.64 URZ, [UR9+0x8], UR4 ;  /* 0x00000804093f75b2 */ /* 0x0000e20008000100 */
[----:B------:R0:W4:Y:S01]  /*0390*/  SYNCS.EXCH.64 URZ, [UR9+0x78], UR6 ;  /* 0x00007806093f75b2 */ /* 0x0001220008000100 */
[----:B------:R0:W0:Y:S01]  /*03a0*/  SYNCS.EXCH.64 URZ, [UR9+0x10], UR4 ;  /* 0x00001004093f75b2 */ /* 0x0000220008000100 */
        /* <DEDUP_REMOVED lines=23> */
[----:B-1234-:R-:W-:Y:S01]  /*0520*/  NOP ;  /* 0x0000000000007918 */ /* 0x01efe20000000000 */
.L_x_3:
[----:B0-----:R-:W-:Y:S05]  /*0530*/  BSYNC B0 ;  /* 0x0000000000007941 */ /* 0x001fea0003800000 */
.L_x_2:
[----:B------:R-:W0:Y:S01]  /*0540*/  SHFL.IDX PT, R0, R0, RZ, 0x1f ;  /* 0x00001fff00007589 */ /* 0x000e2200000e0000 */
[----:B------:R-:W1:Y:S01]  /*0550*/  S2UR UR9, SR_CTAID.X ;  /* 0x00000000000979c3 */ /* 0x000e620000002500 */
[----:B------:R-:W-:Y:S02]  /*0560*/  LOP3.LUT R2, R2, 0xffffff80, RZ, 0xc0, !PT ;  /* 0xffffff8002027812 */ /* 0x000fe400078ec0ff */
[----:B------:R-:W-:Y:S02]  /*0570*/  ELECT P0, URZ, PT ;  /* 0x00000000003f782f */ /* 0x000fe40003800000 */
[----:B------:R-:W-:Y:S01]  /*0580*/  SHF.R.S32.HI R8, RZ, 0x1f, R3 ;  /* 0x0000001fff087819 */ /* 0x000fe20000011403 */
[----:B------:R-:W-:Y:S01]  /*0590*/  ULDC UR4, c[0x0][0x150] ;  /* 0x0000540000047ab9 */ /* 0x000fe20000000800 */
[----:B------:R-:W-:Y:S01]  /*05a0*/  NOP ;  /* 0x0000000000007918 */ /* 0x000fe20000000000 */
[----:B------:R-:W-:Y:S01]  /*05b0*/  IMAD.IADD R4, R4, 0x1, -R2 ;  /* 0x0000000104047824 */ /* 0x000fe200078e0a02 */
[----:B------:R-:W-:Y:S01]  /*05c0*/  LEA.HI R8, R8, R3, RZ, 0x2 ;  /* 0x0000000308087211 */ /* 0x000fe200078f10ff */
[----:B------:R-:W2:Y:S01]  /*05d0*/  S2R R2, SR_CTAID.Y ;  /* 0x0000000000027919 */ /* 0x000ea20000002600 */
[----:B------:R-:W3:Y:S01]  /*05e0*/  LDC R9, c[0x0][0x144] ;  /* 0x00005100ff097b82 */ /* 0x000ee20000000800 */
[----:B------:R-:W-:Y:S01]  /*05f0*/  NOP ;  /* 0x0000000000007918 */ /* 0x000fe20000000000 */
[----:B------:R-:W-:-:S02]  /*0600*/  SHF.R.S32.HI R5, RZ, 0x1f, R4 ;  /* 0x0000001fff057819 */ /* 0x000fc40000011404 */
[----:B------:R-:W-:Y:S02]  /*0610*/  LOP3.LUT R8, R8, 0x3ffffffc, RZ, 0xc0, !PT ;  /* 0x3ffffffc08087812 */ /* 0x000fe400078ec0ff */
[----:B------:R-:W-:Y:S02]  /*0620*/  LEA.HI R5, R5, R4, RZ, 0x3 ;  /* 0x0000000405057211 */ /* 0x000fe400078f18ff */
[----:B------:R-:W4:Y:S01]  /*0630*/  LDC R11, c[0x0][0x148] ;  /* 0x00005200ff0b7b82 */ /* 0x000f220000000800 */
[----:B------:R-:W-:Y:S01]  /*0640*/  IMAD.IADD R8, R3, 0x1, -R8 ;  /* 0x0000000103087824 */ /* 0x000fe200078e0a08 */
[--C-:B------:R-:W-:Y:S02]  /*0650*/  SHF.R.S32.HI R6, RZ, 0x3, R5.reuse ;  /* 0x00000003ff067819 */ /* 0x100fe40000011405 */
[----:B------:R-:W-:Y:S02]  /*0660*/  SHF.R.S32.HI R5, RZ, 0x1f, R5 ;  /* 0x0000001fff057819 */ /* 0x000fe40000011405 */
[----:B0-----:R-:W-:-:S02]  /*0670*/  ISETP.NE.OR P0, PT, R0, RZ, !P0 ;  /* 0x000000ff0000720c */ /* 0x001fc40004705670 */
[----:B------:R-:W-:Y:S02]  /*0680*/  LEA.HI R5, R5, R6, RZ, 0x2 ;  /* 0x0000000605057211 */ /* 0x000fe400078f10ff */
[----:B-1----:R-:W-:Y:S02]  /*0690*/  I2FP.F32.U32 R0, UR9 ;  /* 0x0000000900007c45 */ /* 0x002fe40008201000 */
[----:B------:R-:W-:-:S03]  /*06a0*/  LOP3.LUT R5, R5, 0xfffffffc, RZ, 0xc0, !PT ;  /* 0xfffffffc05057812 */ /* 0x000fc600078ec0ff */
[----:B------:R-:W-:Y:S01]  /*06b0*/  FMUL R7, R0, UR4 ;  /* 0x0000000400077c20 */ /* 0x000fe20008400000 */
[----:B------:R-:W-:Y:S01]  /*06c0*/  ULDC UR4, c[0x0][0x154] ;  /* 0x0000550000047ab9 */ /* 0x000fe20000000800 */
[----:B------:R-:W-:Y:S02]  /*06d0*/  IMAD.IADD R5, R6, 0x1, -R5 ;  /* 0x0000000106057824 */ /* 0x000fe400078e0a05 */
[----:B------:R-:W-:Y:S01]  /*06e0*/  VOTEU.ALL UP0, P0 ;  /* 0x00000000003f7886 */ /* 0x000fe20000000000 */
[----:B------:R-:W-:Y:S01]  /*06f0*/  VOTEU.ALL UP1, P0 ;  /* 0x00000000003f7886 */ /* 0x000fe20000020000 */
[----:B------:R-:W0:Y:S01]  /*0700*/  F2I.U32.TRUNC.NTZ R7, R7 ;  /* 0x0000000700077305 */ /* 0x000e22000020f000 */
[----:B------:R-:W-:Y:S01]  /*0710*/  IMAD R5, R8, 0x4, R5 ;  /* 0x0000000408057824 */ /* 0x000fe200078e0205 */
[----:B--2---:R-:W-:Y:S01]  /*0720*/  I2FP.F32.U32 R8, R2 ;  /* 0x0000000200087245 */ /* 0x004fe20000201000 */
[----:B------:R-:W1:Y:S01]  /*0730*/  @!UP0 S2UR UR7, SR_CgaCtaId ;  /* 0x00000000000789c3 */ /* 0x000e620000008800 */
[----:B------:R-:W-:-:S02]  /*0740*/  @!UP0 UMOV UR6, 0x400 ;  /* 0x0000040000068882 */ /* 0x000fc40000000000 */
[----:B------:R-:W-:Y:S01]  /*0750*/  SHF.R.S32.HI R0, RZ, 0x1f, R5 ;  /* 0x0000001fff007819 */ /* 0x000fe20000011405 */
[----:B------:R-:W-:Y:S01]  /*0760*/  FMUL R8, R8, UR4 ;  /* 0x0000000408087c20 */ /* 0x000fe20008400000 */
[----:B------:R-:W-:Y:S02]  /*0770*/  UMOV UR4, 0x20 ;  /* 0x0000002000047882 */ /* 0x000fe40000000000 */
[----:B------:R-:W-:Y:S01]  /*0780*/  LEA.HI R0, R0, R5, RZ, 0x2 ;  /* 0x0000000500007211 */ /* 0x000fe200078f10ff */
[----:B------:R-:W-:-:S04]  /*0790*/  @!UP0 UIADD3 UR4, -UR4, 0x100000, URZ ;  /* 0x0010000004048890 */ /* 0x000fc8000fffe13f */
[----:B------:R-:W-:Y:S02]  /*07a0*/  @!UP0 USHF.L.U32 UR5, UR4, 0xb, URZ ;  /* 0x0000000b04058899 */ /* 0x000fe4000800063f */
[----:B------:R-:W-:Y:S01]  /*07b0*/  @!UP0 USHF.L.U32 UR4, UR4, 0x1, URZ ;  /* 0x0000000104048899 */ /* 0x000fe2000800063f */
[----:B------:R-:W2:Y:S01]  /*07c0*/  F2I.U32.TRUNC.NTZ R8, R8 ;  /* 0x0000000800087305 */ /* 0x000ea2000020f000 */
[----:B------:R-:W-:Y:S01]  /*07d0*/  LOP3.LUT R6, R0, 0xfffffffc, RZ, 0xc0, !PT ;  /* 0xfffffffc00067812 */ /* 0x000fe200078ec0ff */
[----:B0-----:R-:W-:-:S04]  /*07e0*/  IMAD.MOV R10, RZ, RZ, -R7 ;  /* 0x000000ffff0a7224 */ /* 0x001fc800078e0a07 */
[----:B---3--:R-:W-:Y:S02]  /*07f0*/  IMAD R0, R9, R10, UR9 ;  /* 0x0000000909007e24 */ /* 0x008fe4000f8e020a */
[C---:B------:R-:W-:Y:S02]  /*0800*/  IMAD.IADD R7, R5.reuse, 0x1, -R6 ;  /* 0x0000000105077824 */ /* 0x040fe400078e0a06 */
[----:B------:R-:W-:-:S03]  /*0810*/  IMAD.SHL.U32 R6, R5, 0x4, RZ ;  /* 0x0000000405067824 */ /* 0x000fc600078e00ff */
[----:B------:R-:W-:Y:S01]  /*0820*/  ISETP.NE.AND P2, PT, R7, R0, PT ;  /* 0x000000000700720c */ /* 0x000fe20003f45270 */
[----:B-1----:R-:W-:Y:S01]  /*0830*/  @!UP0 ULEA UR6, UR7, UR6, 0x18 ;  /* 0x0000000607068291 */ /* 0x002fe2000f8ec03f */
[----:B------:R-:W-:Y:S01]  /*0840*/  LOP3.LUT R13, R5, 0xc, R6, 0x78, !PT ;  /* 0x0000000c050d7812 */ /* 0x000fe200078e7806 */
[----:B--2---:R-:W-:Y:S01]  /*0850*/  IMAD.MOV R12, RZ, RZ, -R8 ;  /* 0x000000ffff0c7224 */ /* 0x004fe200078e0a08 */
[----:B------:R-:W0:Y:S01]  /*0860*/  LDC R7, c[0x0][0x140] ;  /* 0x00005000ff077b82 */ /* 0x000e220000000800 */
[----:B------:R-:W-:Y:S01]  /*0870*/  VOTEU.ALL UP0, P0 ;  /* 0x00000000003f7886 */ /* 0x000fe20000000000 */
[----:B------:R-:W-:Y:S01]  /*0880*/  LOP3.LUT P0, RZ, R4, 0x7, RZ, 0xc0, !PT ;  /* 0x0000000704ff7812 */ /* 0x000fe2000780c0ff */
[----:B----4-:R-:W-:Y:S01]  /*0890*/  IMAD R6, R11, R12, R2 ;  /* 0x0000000c0b067224 */ /* 0x010fe200078e0202 */
[----:B------:R1:W-:Y:S01]  /*08a0*/  STL [R1+0x45c], R13 ;  /* 0x00045c0d01007387 */ /* 0x0003e20000100800 */
[----:B------:R-:W-:Y:S01]  /*08b0*/  IMAD.MOV.U32 R4, RZ, RZ, 0x1 ;  /* 0x00000001ff047424 */ /* 0x000fe200078e00ff */
[----:B------:R-:W-:-:S03]  /*08c0*/  ISETP.LT.U32.AND P0, PT, R13, 0x8, !P0 ;  /* 0x000000080d00780c */ /* 0x000fc60004701070 */
[----:B------:R-:W-:Y:S01]  /*08d0*/  @P2 SHF.R.S32.HI R5, RZ, 0x1f, R13 ;  /* 0x0000001fff052819 */ /* 0x000fe2000001140d */
[----:B------:R-:W2:Y:S02]  /*08e0*/  FENCE.VIEW.ASYNC.S ;  /* 0x00000000000073c6 */ /* 0x000ea40000000000 */
[----:B--2---:R1:W2:Y:S01]  /*08f0*/  @!UP0 SYNCS.EXCH.64 URZ, [UR6+0xf0], UR4 ;  /* 0x0000f004063f85b2 */ /* 0x0042a20008000100 */
[----:B------:R-:W-:-:S04]  /*0900*/  @P2 LEA.HI R5, R5, R13, RZ, 0x2 ;  /* 0x0000000d05052211 */ /* 0x000fc800078f10ff */
[----:B------:R-:W-:-:S04]  /*0910*/  @P2 SHF.R.S32.HI R5, RZ, 0x2, R5 ;  /* 0x00000002ff052819 */ /* 0x000fc80000011405 */
[----:B------:R-:W-:Y:S02]  /*0920*/  @P2 ISETP.NE.AND P3, PT, R5, R6, PT ;  /* 0x000000060500220c */ /* 0x000fe40003f65270 */
[----:B------:R-:W-:Y:S02]  /*0930*/  SEL R5, RZ, 0x1, !P0 ;  /* 0x00000001ff057807 */ /* 0x000fe40004000000 */
[----:B------:R-:W-:Y:S01]  /*0940*/  @P2 SEL R4, RZ, 0x1, P3 ;  /* 0x00000001ff042807 */ /* 0x000fe20001800000 */
[----:B------:R1:W3:Y:S01]  /*0950*/  @!UP1 SYNCS.EXCH.64 URZ, [UR6+0xf8], UR4 ;  /* 0x0000f804063f95b2 */ /* 0x0002e20008000100 */
[----:B0-----:R-:W-:Y:S01]  /*0960*/  ISETP.EQ.U32.AND P5, PT, R7, 0x1, PT ;  /* 0x000000010700780c */ /* 0x001fe20003fa2070 */
[----:B------:R-:W-:Y:S01]  /*0970*/  NOP ;  /* 0x0000000000007918 */ /* 0x000fe20000000000 */
[----:B------:R-:W-:-:S05]  /*0980*/  LOP3.LUT R4, R4, R5, RZ, 0xc0, !PT ;  /* 0x0000000504047212 */ /* 0x000fca00078ec0ff */
[----:B------:R1:W-:Y:S06]  /*0990*/  STL [R1+0x458], R4 ;  /* 0x0004580401007387 */ /* 0x0003ec0000100800 */
[----:B--23--:R-:W-:Y:S05]  /*09a0*/  @!P5 BRA `(.L_x_4) ;  /* 0x000000000008d947 */ /* 0x00cfea0003800000 */
[----:B------:R-:W-:Y:S01]  /*09b0*/  UCGABAR_ARV ;  /* 0x00000000000079c7 */ /* 0x000fe20008000000 */
[----:B------:R-:W-:Y:S05]  /*09c0*/  BRA `(.L_x_5) ;  /* 0x0000000000047947 */ /* 0x000fea0003800000 */
.L_x_4:
[----:B------:R-:W-:Y:S01]  /*09d0*/  NOP ;  /* 0x0000000000007918 */ /* 0x000fe20000000000 */
.L_x_5:
[----:B------:R-:W0:Y:S01]  /*09e0*/  LDC R3, c[0x0][0x65c] ;  /* 0x00019700ff037b82 */ /* 0x000e220000000800 */
[----:B-1----:R-:W-:Y:S02]  /*09f0*/  IMAD.U32 R4, RZ, RZ, UR9 ;  /* 0x00000009ff047e24 */ /* 0x002fe4000f8e00ff */
[----:B------:R-:W-:Y:S01]  /*0a00*/  IMAD.MOV.U32 R5, RZ, RZ, RZ ;  /* 0x000000ffff057224 */ /* 0x000fe200078e00ff */
[----:B0-----:R-:W-:-:S13]  /*0a10*/  ISETP.NE.AND P4, PT, R3, 0x1, PT ;  /* 0x000000010300780c */ /* 0x001fda0003f85270 */
[----:B------:R-:W0:Y:S01]  /*0a20*/  @P4 LDC R7, c[0x0][0x10] ;  /* 0x00000400ff074b82 */ /* 0x000e220000000800 */
[----:B------:R-:W-:Y:S02]  /*0a30*/  @P4 IMAD.MOV.U32 R3, RZ, RZ, RZ ;  /* 0x000000ffff034224 */ /* 0x000fe400078e00ff */
[----:B------:R-:W-:-:S05]  /*0a40*/  @P4 IMAD.MOV.U32 R13, RZ, RZ, RZ ;  /* 0x000000ffff0d4224 */ /* 0x000fca00078e00ff */
[----:B------:R-:W1:Y:S01]  /*0a50*/  @!P4 LDC R9, c[0x0][0xc] ;  /* 0x00000300ff09cb82 */ /* 0x000e620000000800 */
[----:B0-----:R-:W-:-:S04]  /*0a60*/  @P4 IMAD.WIDE.U32 R6, R7, UR9, R2 ;  /* 0x0000000907064c25 */ /* 0x001fc8000f8e0002 */
[----:B------:R-:W-:Y:S02]  /*0a70*/  @P4 IMAD.MOV.U32 R10, RZ, RZ, R6 ;  /* 0x000000ffff0a4224 */ /* 0x000fe400078e0006 */
[----:B------:R-:W-:Y:S02]  /*0a80*/  @P4 IMAD.IADD R15, R7, 0x1, R13 ;  /* 0x00000001070f4824 */ /* 0x000fe400078e020d */
[----:B-1----:R-:W-:-:S04]  /*0a90*/  @!P4 IMAD.WIDE.U32 R4, R2, R9, R4 ;  /* 0x000000090204c225 */ /* 0x002fc800078e0004 */
[----:B------:R-:W-:Y:S02]  /*0aa0*/  @!P4 IMAD.MOV.U32 R10, RZ, RZ, R4 ;  /* 0x000000ffff0ac224 */ /* 0x000fe400078e0004 */
[----:B------:R-:W-:-:S03]  /*0ab0*/  @!P4 IMAD.MOV.U32 R15, RZ, RZ, R5 ;  /* 0x000000ffff0fc224 */ /* 0x000fc600078e0005 */
[----:B------:R0:W-:Y:S04]  /*0ac0*/  STL [R1+0x464], R10 ;  /* 0x0004640a01007387 */ /* 0x0001e80000100800 */
[----:B------:R0:W-:Y:S01]  /*0ad0*/  STL [R1+0x460], R15 ;  /* 0x0004600f01007387 */ /* 0x0001e20000100800 */
[----:B------:R-:W-:Y:S05]  /*0ae0*/  @!P5 BRA `(.L_x_6) ;  /* 0x00000000000cd947 */ /* 0x000fea0003800000 */
[----:B------:R-:W-:Y:S01]  /*0af0*/  UCGABAR_WAIT ;  /* 0x0000000000007dc7 */ /* 0x000fe20008000000 */
[----:B------:R-:W-:Y:S01]  /*0b00*/  CCTL.IVALL ;  /* 0x00000000ff00798f */ /* 0x000fe20002000000 */
[----:B------:R-:W-:Y:S05]  /*0b10*/  BRA `(.L_x_7) ;  /* 0x0000000000047947 */ /* 0x000fea0003800000 */
.L_x_6:
[----:B------:R-:W-:Y:S06]  /*0b20*/  BAR.SYNC.DEFER_BLOCKING 0x0 ;  /* 0x0000000000007b1d */ /* 0x000fec0000010000 */
.L_x_7:
[----:B------:R-:W-:Y:S05]  /*0b30*/  @!P1 BRA `(.L_x_8) ;  /* 0x00000214006c9947 */ /* 0x000fea0003800000 */
[----:B------:R-:W-:-:S06]  /*0b40*/  UISETP.GT.U32.AND UP0, UPT, UR10, 0x1, UPT ;  /* 0x000000010a00788c */ /* 0x000fcc000bf04070 */
[----:B------:R-:W-:-:S13]  /*0b50*/  PLOP3.LUT P0, PT, PT, PT, UP0, 0x80, 0x0 ;  /* 0x000000000000781c */ /* 0x000fda0003f0f008 */
[----:B------:R-:W-:Y:S05]  /*0b60*/  @P0 EXIT ;  /* 0x000000000000094d */ /* 0x000fea0003800000 */
[----:B------:R-:W-:Y:S01]  /*0b70*/  IMAD.MOV.U32 R6, RZ, RZ, -0x1 ;  /* 0xffffffffff067424 */ /* 0x000fe200078e00ff */
[----:B------:R-:W-:Y:S01]  /*0b80*/  ULDC.64 UR4, c[0x0][0x650] ;  /* 0x0001940000047ab9 */ /* 0x000fe20000000a00 */
[----:B------:R-:W-:Y:S01]  /*0b90*/  IMAD.MOV.U32 R5, RZ, RZ, -0x1 ;  /* 0xffffffffff057424 */ /* 0x000fe200078e00ff */
[----:B------:R-:W-:Y:S01]  /*0ba0*/  ISETP.GE.U32.AND P0, PT, R10, UR4, PT ;  /* 0x000000040a007c0c */ /* 0x000fe2000bf06070 */
[----:B------:R-:W-:Y:S01]  /*0bb0*/  UMOV UR10, 0xffffffff ;  /* 0xffffffff000a7882 */ /* 0x000fe20000000000 */
[----:B------:R1:W-:Y:S01]  /*0bc0*/  STL [R1+0x46c], R6 ;  /* 0x00046c0601007387 */ /* 0x0003e20000100800 */
[----:B------:R-:W-:Y:S02]  /*0bd0*/  PRMT R4, RZ, 0x7610, R4 ;  /* 0x00007610ff047816 */ /* 0x000fe40000000004 */
[----:B------:R-:W-:Y:S01]  /*0be0*/  ISETP.GE.U32.AND.EX P0, PT, R15, UR5, PT, P0 ;  /* 0x000000050f007c0c */ /* 0x000fe2000bf06100 */
[----:B------:R1:W-:-:S12]  /*0bf0*/  STL [R1+0x468], R5 ;  /* 0x0004680501007387 */ /* 0x0003d80000100800 */
[----:B-1----:R-:W-:Y:S05]  /*0c00*/  @P0 BRA `(.L_x_9) ;  /* 0x00000004003c0947 */ /* 0x002fea0003800000 */
[----:B------:R-:W-:Y:S01]  /*0c10*/  ULDC.64 UR14, c[0x0][0x628] ;  /* 0x00018a00000e7ab9 */ /* 0x000fe20000000a00 */
[----:B------:R-:W1:Y:S01]  /*0c20*/  LDC.64 R8, c[0x0][0x620] ;  /* 0x00018800ff087b82 */ /* 0x000e620000000a00 */
[----:B------:R-:W-:Y:S01]  /*0c30*/  ISETP.NE.U32.AND P0, PT, RZ, UR14, PT ;  /* 0x0000000eff007c0c */ /* 0x000fe2000bf05070 */
[----:B------:R-:W-:Y:S01]  /*0c40*/  ULDC UR11, c[0x0][0x630] ;  /* 0x00018c00000b7ab9 */ /* 0x000fe20000000800 */
[----:B------:R-:W-:Y:S02]  /*0c50*/  R2UR UR4, R10 ;  /* 0x000000000a0472ca */ /* 0x000fe400000e0000 */
[----:B------:R-:W-:Y:S02]  /*0c60*/  ISETP.NE.AND.EX P0, PT, RZ, UR15, PT, P0 ;  /* 0x0000000fff007c0c */ /* 0x000fe4000bf05300 */
[----:B------:R-:W-:-:S11]  /*0c70*/  R2UR UR5, R15 ;  /* 0x000000000f0572ca */ /* 0x000fd600000e0000 */
[----:B------:R-:W-:Y:S05]  /*0c80*/  @!P0 BRA `(.L_x_10) ;  /* 0x0000000000308947 */ /* 0x000fea0003800000 */
[----:B------:R-:W-:Y:S01]  /*0c90*/  R2UR UR4, R10 ;  /* 0x000000000a0472ca */ /* 0x000fe200000e0000 */
[----:B------:R-:W-:Y:S01]  /*0ca0*/  ULDC UR8, c[0x0][0x634] ;  /* 0x00018d0000087ab9 */ /* 0x000fe20000000800 */
[----:B------:R-:W-:-:S11]  /*0cb0*/  R2UR UR10, R15 ;  /* 0x000000000f0a72ca */ /* 0x000fd600000e0000 */
[----:B------:R-:W-:-:S04]  /*0cc0*/  UIADD3 UR8, UP0, UR4, UR8, URZ ;  /* 0x0000000804087290 */ /* 0x000fc8000ff1e03f */
[----:B------:R-:W-:-:S04]  /*0cd0*/  UIADD3.X UR10, URZ, UR10, URZ, UP0, !UPT ;  /* 0x0000000a3f0a7290 */ /* 0x000fc800087fe43f */
[----:B------:R-:W-:-:S04]  /*0ce0*/  UIMAD.WIDE.U32 UR4, UR10, UR14, URZ ;  /* 0x0000000e0a0472a5 */ /* 0x000fc8000f8e003f */
[----:B------:R-:W-:Y:S02]  /*0cf0*/  UIMAD.WIDE.U32 UR6, UP0, UR8, UR15, UR4 ;  /* 0x0000000f080672a5 */ /* 0x000fe4000f800004 */
[----:B------:R-:W-:Y:S02]  /*0d00*/  UIMAD.WIDE.U32 UR4, UR8, UR14, URZ ;  /* 0x0000000e080472a5 */ /* 0x000fe4000f8e003f */
[----:B------:R-:W-:Y:S02]  /*0d10*/  UIADD3.X UR9, URZ, URZ, URZ, UP0, !UPT ;  /* 0x0000003f3f097290 */ /* 0x000fe400087fe43f */
[----:B------:R-:W-:Y:S01]  /*0d20*/  UIADD3 URZ, UP0, UR5, UR6, URZ ;  /* 0x00000006053f7290 */ /* 0x000fe2000ff1e03f */
[----:B------:R-:W-:-:S03]  /*0d30*/  UMOV UR8, UR7 ;  /* 0x0000000700087c82 */ /* 0x000fc60008000000 */
[----:B------:R-:W-:-:S12]  /*0d40*/  UIMAD.WIDE.U32.X UR4, UR10, UR15, UR8, UP0 ;  /* 0x0000000f0a0472a5 */ /* 0x000fd800080e0408 */
.L_x_10:
[----:B------:R-:W-:Y:S01]  /*0d50*/  USHF.R.U64 UR10, UR4, UR11, UR5 ;  /* 0x0000000b040a7299 */ /* 0x000fe20008001205 */
[----:B------:R-:W2:Y:S01]  /*0d60*/  LDC.64 R20, c[0x0][0x640] ;  /* 0x00019000ff147b82 */ /* 0x000ea20000000a00 */
[----:B------:R-:W-:Y:S01]  /*0d70*/  USHF.R.U32.HI UR4, URZ, UR11, UR5 ;  /* 0x0000000b3f047299 */ /* 0x000fe20008011605 */
[----:B------:R-:W-:Y:S02]  /*0d80*/  IMAD.MOV.U32 R4, RZ, RZ, R10 ;  /* 0x000000ffff047224 */ /* 0x000fe400078e000a */
[----:B------:R-:W-:Y:S01]  /*0d90*/  IMAD R25, R11, R12, R2 ;  /* 0x0000000c0b197224 */ /* 0x000fe200078e0202 */
[----:B------:R-:W-:Y:S01]  /*0da0*/  IADD3 R3, P0, RZ, -UR10, RZ ;  /* 0x8000000aff037c10 */ /* 0x000fe2000ff1e0ff */
[----:B------:R-:W-:Y:S02]  /*0db0*/  IMAD.MOV.U32 R11, RZ, RZ, 0x1 ;  /* 0x00000001ff0b7424 */ /* 0x000fe400078e00ff */
[----:B------:R-:W0:Y:S02]  /*0dc0*/  LDC R14, c[0x0][0x618] ;  /* 0x00018600ff0e7b82 */ /* 0x000e240000000800 */
[----:B------:R-:W-:-:S04]  /*0dd0*/  IMAD.X R5, RZ, RZ, ~UR4, P0 ;  /* 0x80000004ff057e24 */ /* 0x000fc800080e06ff */
[-C--:B-1----:R-:W-:Y:S02]  /*0de0*/  IMAD R6, R5, R8.reuse, RZ ;  /* 0x0000000805067224 */ /* 0x082fe400078e02ff */
[----:B------:R-:W1:Y:S01]  /*0df0*/  LDC R16, c[0x0][0x608] ;  /* 0x00018200ff107b82 */ /* 0x000e620000000800 */
[----:B------:R-:W-:Y:S02]  /*0e00*/  IMAD.MOV.U32 R5, RZ, RZ, R15 ;  /* 0x000000ffff057224 */ /* 0x000fe400078e000f */
[----:B------:R-:W-:-:S05]  /*0e10*/  IMAD.WIDE.U32 R4, R3, R8, R4 ;  /* 0x0000000803047225 */ /* 0x000fca00078e0004 */
[----:B------:R-:W3:Y:S01]  /*0e20*/  LDC R18, c[0x0][0x658] ;  /* 0x00019600ff127b82 */ /* 0x000ee20000000800 */
[----:B------:R-:W-:Y:S01]  /*0e30*/  IMAD R3, R3, R9, R6 ;  /* 0x0000000903037224 */ /* 0x000fe200078e0206 */
[----:B--2---:R-:W-:-:S03]  /*0e40*/  ISETP.NE.U32.AND P0, PT, R20, RZ, PT ;  /* 0x000000ff1400720c */ /* 0x004fc60003f05070 */
[----:B------:R-:W-:Y:S01]  /*0e50*/  IMAD.IADD R3, R5, 0x1, R3 ;  /* 0x0000000105037824 */ /* 0x000fe200078e0203 */
[----:B------:R-:W-:Y:S01]  /*0e60*/  ISETP.NE.AND.EX P0, PT, R21, RZ, PT, P0 ;  /* 0x000000ff1500720c */ /* 0x000fe20003f05300 */
[----:B------:R-:W-:Y:S01]  /*0e70*/  IMAD.MOV.U32 R5, RZ, RZ, -0x1 ;  /* 0xffffffffff057424 */ /* 0x000fe200078e00ff */
[----:B------:R-:W2:Y:S02]  /*0e80*/  LDC R13, c[0x0][0x600] ;  /* 0x00018000ff0d7b82 */ /* 0x000ea40000000800 */
[-CC-:B0-----:R-:W-:Y:S02]  /*0e90*/  SHF.R.U64 R10, R4, R14.reuse, R3.reuse ;  /* 0x0000000e040a7219 */ /* 0x181fe40000001203 */
[----:B------:R-:W-:-:S04]  /*0ea0*/  SHF.R.U32.HI R3, RZ, R14, R3 ;  /* 0x0000000eff037219 */ /* 0x000fc80000011603 */
[----:B------:R-:W0:Y:S01]  /*0eb0*/  LDC R15, c[0x0][0x648] ;  /* 0x00019200ff0f7b82 */ /* 0x000e220000000800 */
[-CC-:B-1----:R-:W-:Y:S02]  /*0ec0*/  SHF.R.U64 R23, R10, R16.reuse, R3.reuse ;  /* 0x000000100a177219 */ /* 0x182fe40000001203 */
[----:B------:R-:W-:-:S05]  /*0ed0*/  SHF.R.U32.HI R3, RZ, R16, R3 ;  /* 0x00000010ff037219 */ /* 0x000fca0000011603 */
[----:B------:R-:W1:Y:S01]  /*0ee0*/  LDC R17, c[0x0][0x638] ;  /* 0x00018e00ff117b82 */ /* 0x000e620000000800 */
[-C--:B---3--:R-:W-:Y:S02]  /*0ef0*/  SHF.L.U32 R2, R5, R18.reuse, RZ ;  /* 0x0000001205027219 */ /* 0x088fe400000006ff */
[--C-:B------:R-:W-:Y:S02]  /*0f00*/  SHF.R.U64 R12, R23, R18, R3.reuse ;  /* 0x00000012170c7219 */ /* 0x100fe40000001203 */
[----:B------:R-:W-:Y:S02]  /*0f10*/  LOP3.LUT R8, RZ, R2, RZ, 0x33, !PT ;  /* 0x00000002ff087212 */ /* 0x000fe400078e33ff */
[----:B------:R-:W-:Y:S01]  /*0f20*/  SHF.R.U32.HI R3, RZ, R18, R3 ;  /* 0x00000012ff037219 */ /* 0x000fe20000011603 */
[----:B------:R-:W3:Y:S01]  /*0f30*/  LDC R19, c[0x0][0x610] ;  /* 0x00018400ff137b82 */ /* 0x000ee20000000800 */
[----:B------:R-:W-:Y:S01]  /*0f40*/  IMAD.MOV.U32 R2, RZ, RZ, R12 ;  /* 0x000000ffff027224 */ /* 0x000fe200078e000c */
[----:B------:R-:W-:Y:S06]  /*0f50*/  @!P0 BRA `(.L_x_11) ;  /* 0x0000000000288947 */ /* 0x000fec0003800000 */
[----:B------:R-:W4:Y:S02]  /*0f60*/  LDC R7, c[0x0][0x64c] ;  /* 0x00019300ff077b82 */ /* 0x000f240000000800 */
[----:B----4-:R-:W-:-:S05]  /*0f70*/  IADD3 R7, P0, R12, R7, RZ ;  /* 0x000000070c077210 */ /* 0x010fca0007f1e0ff */
[----:B------:R-:W-:-:S04]  /*0f80*/  IMAD.X R9, RZ, RZ, R3, P0 ;  /* 0x000000ffff097224 */ /* 0x000fc800000e0603 */
[----:B------:R-:W-:-:S04]  /*0f90*/  IMAD.WIDE.U32 R2, R9, R20, RZ ;  /* 0x0000001409027225 */ /* 0x000fc800078e00ff */
[----:B------:R-:W-:-:S04]  /*0fa0*/  IMAD.WIDE.U32 R4, P0, R7, R21, R2 ;  /* 0x0000001507047225 */ /* 0x000fc80007800002 */
[----:B------:R-:W-:-:S04]  /*0fb0*/  IMAD.WIDE.U32 R2, R7, R20, RZ ;  /* 0x0000001407027225 */ /* 0x000fc800078e00ff */
[----:B------:R-:W-:Y:S01]  /*0fc0*/  IMAD.X R7, RZ, RZ, RZ, P0 ;  /* 0x000000ffff077224 */ /* 0x000fe200000e06ff */
[----:B------:R-:W-:Y:S01]  /*0fd0*/  IADD3 RZ, P0, R3, R4, RZ ;  /* 0x0000000403ff7210 */ /* 0x000fe20007f1e0ff */
[----:B------:R-:W-:-:S04]  /*0fe0*/  IMAD.MOV.U32 R6, RZ, RZ, R5 ;  /* 0x000000ffff067224 */ /* 0x000fc800078e0005 */
[----:B------:R-:W-:-:S08]  /*0ff0*/  IMAD.WIDE.U32.X R2, R9, R21, R6, P0 ;  /* 0x0000001509027225 */ /* 0x000fd000000e0406 */
.L_x_11:
[----:B0-----:R-:W-:Y:S01]  /*1000*/  SHF.R.U64 R4, R2, R15, R3 ;  /* 0x0000000f02047219 */ /* 0x001fe20000001203 */
[----:B--2---:R-:W-:Y:S01]  /*1010*/  VIADD R5, R13, 0xffffffff ;  /* 0xffffffff0d057836 */ /* 0x004fe20000000000 */
[----:B------:R-:W-:Y:S02]  /*1020*/  SHF.L.U32 R2, R11, R18, RZ ;  /* 0x000000120b027219 */ /* 0x000fe400000006ff */
[----:B------:R-:W-:Y:S01]  /*1030*/  LOP3.LUT R3, R23, R8, RZ, 0xc0, !PT ;  /* 0x0000000817037212 */ /* 0x000fe200078ec0ff */
[----:B------:R-:W-:Y:S01]  /*1040*/  IMAD.MOV R6, RZ, RZ, -R4 ;  /* 0x000000ffff067224 */ /* 0x000fe200078e0a04 */
[----:B------:R-:W-:Y:S02]  /*1050*/  SEL R0, R0, R25, !P4 ;  /* 0x0000001900007207 */ /* 0x000fe40006000000 */
[----:B------:R-:W-:Y:S01]  /*1060*/  LOP3.LUT R5, R10, R5, RZ, 0xc0, !PT ;  /* 0x000000050a057212 */ /* 0x000fe200078ec0ff */
[----:B------:R-:W-:Y:S02]  /*1070*/  IMAD R3, R2, R4, R3 ;  /* 0x0000000402037224 */ /* 0x000fe400078e0203 */
[----:B-1----:R-:W-:-:S02]  /*1080*/  IMAD R2, R6, R17, R12 ;  /* 0x0000001106027224 */ /* 0x002fc400078e020c */
[----:B---3--:R-:W-:Y:S02]  /*1090*/  IMAD R0, R3, R19, R0 ;  /* 0x0000001303007224 */ /* 0x008fe400078e0200 */
[----:B------:R-:W-:Y:S02]  /*10a0*/  IMAD R3, R2, R13, R5 ;  /* 0x0000000d02037224 */ /* 0x000fe400078e0205 */
[----:B------:R-:W-:-:S03]  /*10b0*/  IMAD.MOV.U32 R4, RZ, RZ, 0x1 ;  /* 0x00000001ff047424 */ /* 0x000fc600078e00ff */
[----:B------:R-:W-:Y:S02]  /*10c0*/  SEL R2, R3, R0, !P4 ;  /* 0x0000000003027207 */ /* 0x000fe40006000000 */
[----:B------:R-:W-:-:S03]  /*10d0*/  SEL R0, R0, R3, !P4 ;  /* 0x0000000300007207 */ /* 0x000fc60006000000 */
[----:B------:R1:W-:Y:S04]  /*10e0*/  STL [R1+0x468], R2 ;  /* 0x0004680201007387 */ /* 0x0003e80000100800 */
[----:B------:R1:W-:Y:S02]  /*10f0*/  STL [R1+0x46c], R0 ;  /* 0x00046c0001007387 */ /* 0x0003e40000100800 */
.L_x_9:
[----:B------:R-:W-:-:S08]  /*1100*/  NOP ;  /* 0x0000000000007918 */ /* 0x000fd00000000000 */
[----:B------:R-:W2:Y:S02]  /*1110*/  USETMAXREG.TRY_ALLOC.CTAPOOL UP0, 0xf0 ;  /* 0x000000f0000079c8 */ /* 0x000ea40008000600 */
[----:B--2---:R-:W-:-:S13]  /*1120*/  PLOP3.LUT P0, PT, PT, PT, UP0, 0x80, 0x0 ;  /* 0x000000000000781c */ /* 0x004fda0003f0f008 */
[----:B------:R-:W-:Y:S05]  /*1130*/  @!P0 BRA `(.L_x_9) ;  /* 0xfffffffc00f08947 */ /* 0x000fea000383ffff */
[----:B------:R-:W-:Y:S01]  /*1140*/  ULDC.64 UR4, c[0x0][0x598] ;  /* 0x0001660000047ab9 */ /* 0x000fe20000000a00 */
[----:B------:R-:W-:Y:S01]  /*1150*/  ULDC.64 UR20, c[0x0][0x208] ;  /* 0x0000820000147ab9 */ /* 0x000fe20000000a00 */
[----:B------:R-:W-:-:S04]  /*1160*/  ISETP.NE.U32.AND P0, PT, RZ, UR4, PT ;  /* 0x00000004ff007c0c */ /* 0x000fc8000bf05070 */
[----:B------:R-:W-:-:S13]  /*1170*/  ISETP.NE.AND.EX P0, PT, RZ, UR5, PT, P0 ;  /* 0x00000005ff007c0c */ /* 0x000fda000bf05300 */
[----:B------:R-:W-:Y:S05]  /*1180*/  @!P0 BRA `(.L_x_12) ;  /* 0x0000000000208947 */ /* 0x000fea0003800000 */
[----:B-1----:R-:W1:Y:S02]  /*1190*/  LDC.64 R2, c[0x0][0x598] ;  /* 0x00016600ff027b82 */ /* 0x002e640000000a00 */
[----:B-1----:R-:W2:Y:S02]  /*11a0*/  LDG.E.64 R2, desc[UR20][R2.64] ;  /* 0x0000001402027981 */ /* 0x002ea4000c1e1b00 */
[----:B--2---:R-:W-:-:S04]  /*11b0*/  ISETP.NE.U32.AND P0, PT, R2, RZ, PT ;  /* 0x000000ff0200720c */ /* 0x004fc80003f05070 */
[----:B------:R-:W-:-:S13]  /*11c0*/  ISETP.NE.AND.EX P0, PT, R3, RZ, PT, P0 ;  /* 0x000000ff0300720c */ /* 0x000fda0003f05300 */
[----:B------:R-:W-:Y:S05]  /*11d0*/  @!P0 BRA `(.L_x_12) ;  /* 0x00000000000c8947 */ /* 0x000fea0003800000 */
[----:B------:R-:W2:Y:S02]  /*11e0*/  LD.E R2, desc[UR20][R2.64] ;  /* 0x0000001402027980 */ /* 0x000ea4000c101900 */
[----:B--2---:R-:W-:Y:S01]  /*11f0*/  R2UR UR22, R2 ;  /* 0x00000000021672ca */ /* 0x004fe200000e0000 */
[----:B------:R-:W-:-:S14]  /*1200*/  BRA `(.L_x_13) ;  /* 0x0000000000247947 */ /* 0x000fdc0003800000 */
.L_x_12:
[----:B------:R-:W-:Y:S02]  /*1210*/  ULDC.64 UR4, c[0x0][0x588] ;  /* 0x0001620000047ab9 */ /* 0x000fe40000000a00 */
[----:B------:R-:W-:-:S04]  /*1220*/  ISETP.NE.U32.AND P0, PT, RZ, UR4, PT ;  /* 0x00000004ff007c0c */ /* 0x000fc8000bf05070 */
[----:B------:R-:W-:-:S13]  /*1230*/  ISETP.NE.AND.EX P0, PT, RZ, UR5, PT, P0 ;  /* 0x00000005ff007c0c */ /* 0x000fda000bf05300 */
[----:B------:R-:W-:Y:S05]  /*1240*/  @!P0 BRA `(.L_x_14) ;  /* 0x0000000000108947 */ /* 0x000fea0003800000 */
[----:B-1----:R-:W1:Y:S02]  /*1250*/  LDC.64 R2, c[0x0][0x588] ;  /* 0x00016200ff027b82 */ /* 0x002e640000000a00 */
[----:B-1----:R-:W2:Y:S02]  /*1260*/  LDG.E R2, desc[UR20][R2.64] ;  /* 0x0000001402027981 */ /* 0x002ea4000c1e1900 */
[----:B--2---:R-:W-:Y:S01]  /*1270*/  R2UR UR22, R2 ;  /* 0x00000000021672ca */ /* 0x004fe200000e0000 */
[----:B------:R-:W-:-:S14]  /*1280*/  BRA `(.L_x_13) ;  /* 0x0000000000047947 */ /* 0x000fdc0003800000 */
.L_x_14:
[----:B------:R-:W-:-:S05]  /*1290*/  ULDC UR22, c[0x0][0x580] ;  /* 0x0001600000167ab9 */ /* 0x000fca0000000800 */
.L_x_13:
[----:B------:R-:W-:Y:S02]  /*12a0*/  ULDC.64 UR4, c[0x0][0x5a0] ;  /* 0x0001680000047ab9 */ /* 0x000fe40000000a00 */
        /* <DEDUP_REMOVED lines=11> */
.L_x_15:
        /* <DEDUP_REMOVED lines=8> */
.L_x_17:
[----:B------:R-:W-:-:S05]  /*13e0*/  ULDC UR23, c[0x0][0x584] ;  /* 0x0001610000177ab9 */ /* 0x000fca0000000800 */
.L_x_16:
[----:B------:R-:W-:-:S13]  /*13f0*/  LOP3.LUT P0, RZ, R4, 0xff, RZ, 0xc0, !PT ;  /* 0x000000ff04ff7812 */ /* 0x000fda000780c0ff */
[----:B------:R-:W-:Y:S05]  /*1400*/  @!P0 EXIT ;  /* 0x000000000000894d */ /* 0x000fea0003800000 */
[----:B------:R-:W-:Y:S01]  /*1410*/  ULDC UR4, c[0x0][0x28c] ;  /* 0x0000a30000047ab9 */ /* 0x000fe20000000800 */
[----:B------:R-:W-:Y:S02]  /*1420*/  ULOP3.LUT UR24, UR13, 0x1, URZ, 0xfc, !UPT ;  /* 0x000000010d187892 */ /* 0x000fe4000f8efc3f */
[----:B------:R-:W-:-:S04]  /*1430*/  UIADD3 UR4, UR4, 0x1f, URZ ;  /* 0x0000001f04047890 */ /* 0x000fc8000fffe03f */
[----:B------:R-:W-:-:S04]  /*1440*/  USHF.R.S32.HI UR5, URZ, 0x1f, UR4 ;  /* 0x0000001f3f057899 */ /* 0x000fc80008011404 */
[----:B------:R-:W-:-:S03]  /*1450*/  ULEA.HI UR5, UR5, UR4, URZ, 0x5 ;  /* 0x0000000405057291 */ /* 0x000fc6000f8f283f */
[----:B------:R-:W-:Y:S01]  /*1460*/  UMOV UR4, URZ ;  /* 0x0000003f00047c82 */ /* 0x000fe20008000000 */
[----:B------:R-:W-:-:S03]  /*1470*/  USHF.R.S32.HI UR9, URZ, 0x5, UR5 ;  /* 0x000000053f097899 */ /* 0x000fc60008011405 */
[----:B------:R-:W-:-:S09]  /*1480*/  UMOV UR5, URZ ;  /* 0x0000003f00057c82 */ /* 0x000fd20008000000 */
.L_x_556:
[----:B------:R-:W-:Y:S01]  /*1490*/  STL [R1+0x454], RZ ;  /* 0x000454ff01007387 */ /* 0x000fe20000100800 */
[----:B--2---:R-:W2:Y:S01]  /*14a0*/  S2UR UR16, SR_CgaCtaId ;  /* 0x00000000001079c3 */ /* 0x004ea20000008800 */
[----:B------:R-:W-:Y:S01]  /*14b0*/  UMOV UR15, 0x400 ;  /* 0x00000400000f7882 */ /* 0x000fe20000000000 */
[----:B------:R-:W-:Y:S01]  /*14c0*/  UMOV UR6, URZ ;  /* 0x0000003f00067c82 */ /* 0x000fe20008000000 */
[----:B------:R-:W-:Y:S01]  /*14d0*/  STL [R1+0x450], RZ ;  /* 0x000450ff01007387 */ /* 0x000fe20000100800 */
[----:B------:R-:W-:Y:S01]  /*14e0*/  UMOV UR7, URZ ;  /* 0x0000003f00077c82 */ /* 0x000fe20008000000 */
[----:B------:R-:W-:Y:S01]  /*14f0*/  UMOV UR8, URZ ;  /* 0x0000003f00087c82 */ /* 0x000fe20008000000 */
[----:B------:R-:W-:Y:S01]  /*1500*/  CS2R R236, SRZ ;  /* 0x0000000000ec7805 */ /* 0x000fe2000001ff00 */
[----:B------:R-:W-:Y:S01]  /*1510*/  STL [R1+0x44c], RZ ;  /* 0x00044cff01007387 */ /* 0x000fe20000100800 */
[----:B-1----:R-:W1:Y:S01]  /*1520*/  LDC R2, c[0x0][0x28c] ;  /* 0x0000a300ff027b82 */ /* 0x002e620000000800 */
[----:B------:R-:W-:-:S02]  /*1530*/  CS2R R234, SRZ ;  /* 0x0000000000ea7805 */ /* 0x000fc4000001ff00 */
[----:B------:R-:W-:Y:S01]  /*1540*/  CS2R R232, SRZ ;  /* 0x0000000000e87805 */ /* 0x000fe2000001ff00 */
[----:B------:R-:W-:Y:S01]  /*1550*/  STL [R1+0x448], RZ ;  /* 0x000448ff01007387 */ /* 0x000fe20000100800 */
[----:B------:R-:W-:Y:S02]  /*1560*/  CS2R R230, SRZ ;  /* 0x0000000000e67805 */ /* 0x000fe4000001ff00 */
[----:B------:R-:W-:Y:S02]  /*1570*/  CS2R R228, SRZ ;  /* 0x0000000000e47805 */ /* 0x000fe4000001ff00 */
[----:B------:R-:W-:Y:S01]  /*1580*/  CS2R R226, SRZ ;  /* 0x0000000000e27805 */ /* 0x000fe2000001ff00 */
[----:B------:R-:W-:Y:S01]  /*1590*/  STL [R1+0x444], RZ ;  /* 0x000444ff01007387 */ /* 0x000fe20000100800 */
[----:B------:R-:W-:Y:S02]  /*15a0*/  CS2R R224, SRZ ;  /* 0x0000000000e07805 */ /* 0x000fe4000001ff00 */
        /* <DEDUP_REMOVED lines=15> */
[----:B-1----:R-:W-:Y:S02]  /*16a0*/  ISETP.GE.AND P0, PT, R2, 0x1, PT ;  /* 0x000000010200780c */ /* 0x002fe40003f06270 */
        /* <DEDUP_REMOVED lines=39> */
[----:B0-----:R-:W-:Y:S02]  /*1920*/  CS2R R14, SRZ ;  /* 0x00000000000e7805 */ /* 0x001fe4000001ff00 */
        /* <DEDUP_REMOVED lines=91> */
[----:B------:R-:W-:-:S03]  /*1ee0*/  CS2R R150, SRZ ;  /* 0x0000000000967805 */ /* 0x000fc6000001ff00 */
[----:B------:R-:W-:Y:S04]  /*1ef0*/  STL [R1+0x3ac], RZ ;  /* 0x0003acff01007387 */ /* 0x000fe80000100800 */
        /* <DEDUP_REMOVED lines=107> */
[----:B------:R-:W-:Y:S04]  /*25b0*/  STL [R1], RZ ;  /* 0x000000ff01007387 */ /* 0x000fe80000100800 */
        /* <DEDUP_REMOVED lines=39> */
[----:B------:R-:W-:Y:S01]  /*2830*/  STL [R1+0xa0], RZ ;  /* 0x0000a0ff01007387 */ /* 0x000fe20000100800 */
[----:B------:R-:W0:Y:S03]  /*2840*/  S2R R0, SR_TID.X ;  /* 0x0000000000007919 */ /* 0x000e260000002100 */
        /* <DEDUP_REMOVED lines=8> */
[----:B0-----:R-:W-:-:S03]  /*28d0*/  LOP3.LUT R0, R0, 0x80, RZ, 0xc0, !PT ;  /* 0x0000008000007812 */ /* 0x001fc600078ec0ff */
[----:B------:R-:W-:Y:S01]  /*28e0*/  STL [R1+0xc4], RZ ;  /* 0x0000c4ff01007387 */ /* 0x000fe20000100800 */
[----:B------:R-:W-:-:S03]  /*28f0*/  SHF.R.U32.HI R0, RZ, 0x7, R0 ;  /* 0x00000007ff007819 */ /* 0x000fc60000011600 */
        /* <DEDUP_REMOVED lines=33> */
[----:B------:R-:W0:Y:S04]  /*2b10*/  SHFL.IDX PT, R0, R0, RZ, 0x1f ;  /* 0x00001fff00007589 */ /* 0x000e2800000e0000 */
[----:B------:R1:W-:Y:S04]  /*2b20*/  STL [R1+0x14c], RZ ;  /* 0x00014cff01007387 */ /* 0x0003e80000100800 */
[----:B------:R1:W-:Y:S04]  /*2b30*/  STL [R1+0x150], RZ ;  /* 0x000150ff01007387 */ /* 0x0003e80000100800 */
[----:B------:R1:W-:Y:S04]  /*2b40*/  STL [R1+0x154], RZ ;  /* 0x000154ff01007387 */ /* 0x0003e80000100800 */
[----:B------:R1:W-:Y:S04]  /*2b50*/  STL [R1+0x158], RZ ;  /* 0x000158ff01007387 */ /* 0x0003e80000100800 */
[----:B------:R1:W-:Y:S04]  /*2b60*/  STL [R1+0x15c], RZ ;  /* 0x00015cff01007387 */ /* 0x0003e80000100800 */
[----:B------:R1:W-:Y:S01]  /*2b70*/  STL [R1+0x160], RZ ;  /* 0x000160ff01007387 */ /* 0x0003e20000100800 */
[----:B0-----:R-:W-:Y:S01]  /*2b80*/  R2UR UR12, R0 ;  /* 0x00000000000c72ca */ /* 0x001fe200000e0000 */
[----:B------:R-:W-:-:S02]  /*2b90*/  IMAD.U32 R0, RZ, RZ, UR4 ;  /* 0x00000004ff007e24 */ /* 0x000fc4000f8e00ff */
[----:B------:R1:W-:Y:S04]  /*2ba0*/  STL [R1+0x164], RZ ;  /* 0x000164ff01007387 */ /* 0x0003e80000100800 */
[----:B------:R1:W-:Y:S04]  /*2bb0*/  STL [R1+0x168], RZ ;  /* 0x000168ff01007387 */ /* 0x0003e80000100800 */
[----:B------:R1:W-:Y:S02]  /*2bc0*/  STL [R1+0x16c], RZ ;  /* 0x00016cff01007387 */ /* 0x0003e40000100800 */
[----:B------:R-:W-:-:S02]  /*2bd0*/  ULEA.HI UR11, UR12, UR12, URZ, 0x1 ;  /* 0x0000000c0c0b7291 */ /* 0x000fc4000f8f083f */
[----:B------:R1:W-:Y:S02]  /*2be0*/  STL [R1+0x170], RZ ;  /* 0x000170ff01007387 */ /* 0x0003e40000100800 */
[----:B------:R-:W-:Y:S02]  /*2bf0*/  ULOP3.LUT UR14, UR11, 0x1ffffe, URZ, 0xc0, !UPT ;  /* 0x001ffffe0b0e7892 */ /* 0x000fe4000f8ec03f */
[----:B------:R1:W-:Y:S01]  /*2c00*/  STL [R1+0x174], RZ ;  /* 0x000174ff01007387 */ /* 0x0003e20000100800 */
[----:B--2---:R-:W-:Y:S02]  /*2c10*/  ULEA UR11, UR16, UR15, 0x18 ;  /* 0x0000000f100b7291 */ /* 0x004fe4000f8ec03f */
[----:B------:R-:W-:Y:S01]  /*2c20*/  UIADD3 UR14, UR12, -UR14, URZ ;  /* 0x8000000e0c0e7290 */ /* 0x000fe2000fffe03f */
[----:B------:R1:W-:Y:S03]  /*2c30*/  STL [R1+0x178], RZ ;  /* 0x000178ff01007387 */ /* 0x0003e60000100800 */
[----:B------:R-:W-:Y:S01]  /*2c40*/  ULEA UR14, UR14, UR11, 0xb ;  /* 0x0000000b0e0e7291 */ /* 0x000fe2000f8e583f */
[----:B------:R1:W-:Y:S03]  /*2c50*/  STL [R1+0x17c], RZ ;  /* 0x00017cff01007387 */ /* 0x0003e60000100800 */
[----:B------:R-:W-:Y:S01]  /*2c60*/  UIADD3 UR14, UR14, 0x200, URZ ;  /* 0x000002000e0e7890 */ /* 0x000fe2000fffe03f */
[----:B------:R1:W-:Y:S03]  /*2c70*/  STL [R1+0x180], RZ ;  /* 0x000180ff01007387 */ /* 0x0003e60000100800 */
[----:B------:R-:W-:Y:S01]  /*2c80*/  USHF.R.U32.HI UR12, URZ, 0x4, UR14 ;  /* 0x000000043f0c7899 */ /* 0x000fe2000801160e */
[----:B------:R1:W-:Y:S02]  /*2c90*/  STL [R1+0x184], RZ ;  /* 0x000184ff01007387 */ /* 0x0003e40000100800 */
[----:B------:R-:W-:Y:S01]  /*2ca0*/  UMOV UR14, UR5 ;  /* 0x00000005000e7c82 */ /* 0x000fe20008000000 */
[----:B------:R-:W-:Y:S01]  /*2cb0*/  ULOP3.LUT UR12, UR12, 0x3fff, URZ, 0xc0, !UPT ;  /* 0x00003fff0c0c7892 */ /* 0x000fe2000f8ec03f */
[----:B------:R1:W-:Y:S04]  /*2cc0*/  STL [R1+0x188], RZ ;  /* 0x000188ff01007387 */ /* 0x0003e80000100800 */
        /* <DEDUP_REMOVED lines=28> */
[----:B------:R1:W-:Y:S01]  /*2e90*/  STL [R1+0x1fc], RZ ;  /* 0x0001fcff01007387 */ /* 0x0003e20000100800 */
[----:B------:R-:W-:Y:S05]  /*2ea0*/  @!P0 BRA `(.L_x_18) ;  /* 0x0000003400dc8947 */ /* 0x000fea0003800000 */
[----:B------:R-:W-:-:S06]  /*2eb0*/  UISETP.NE.AND UP0, UPT, UR24, 0x3, UPT ;  /* 0x000000031800788c */ /* 0x000fcc000bf05270 */
[----:B------:R-:W-:-:S13]  /*2ec0*/  PLOP3.LUT P1, PT, PT, PT, UP0, 0x80, 0x0 ;  /* 0x000000000000781c */ /* 0x000fda0003f2f008 */
[----:B------:R-:W-:Y:S05]  /*2ed0*/  @!P1 BRA `(.L_x_19) ;  /* 0x0000000000049947 */ /* 0x000fea0003800000 */
[----:B------:R-:W-:Y:S01]  /*2ee0*/  BPT.TRAP 0x1 ;  /* 0x000000040000795c */ /* 0x000fe20000300000 */
.L_x_19:
[----:B------:R-:W-:Y:S01]  /*2ef0*/  ULEA UR7, UR5, UR11, 0x3 ;  /* 0x0000000b05077291 */ /* 0x000fe2000f8e183f */
[----:B------:R-:W-:-:S05]  /*2f00*/  IMAD.U32 R0, RZ, RZ, UR4 ;  /* 0x00000004ff007e24 */ /* 0x000fca000f8e00ff */
[----:B------:R-:W-:-:S04]  /*2f10*/  SHF.L.U32 R0, R0, 0x1f, RZ ;  /* 0x0000001f00007819 */ /* 0x000fc800000006ff */
[----:B------:R0:W2:Y:S01]  /*2f20*/  SYNCS.PHASECHK.TRANS64.TRYWAIT P0, [UR7], R0 ;  /* 0x00000000ff0075a7 */ /* 0x0000a20008000147 */
[----:B------:R-:W-:Y:S05]  /*2f30*/  @!P1 BRA `(.L_x_20) ;  /* 0x0000000000049947 */ /* 0x000fea0003800000 */
[----:B------:R-:W-:Y:S01]  /*2f40*/  BPT.TRAP 0x1 ;  /* 0x000000040000795c */ /* 0x000fe20000300000 */
.L_x_20:
[----:B------:R3:W-:Y:S01]  /*2f50*/  STL [R1+0x454], RZ ;  /* 0x000454ff01007387 */ /* 0x0007e20000100800 */
[----:B------:R-:W-:Y:S01]  /*2f60*/  UMOV UR6, 0x1 ;  /* 0x0000000100067882 */ /* 0x000fe20000000000 */
[----:B--2---:R-:W-:Y:S05]  /*2f70*/  @P0 BRA `(.L_x_21) ;  /* 0x0000000000080947 */ /* 0x004fea0003800000 */
[----:B------:R-:W2:Y:S02]  /*2f80*/  SYNCS.PHASECHK.TRANS64.TRYWAIT P0, [UR7], R0 ;  /* 0x00000000ff0075a7 */ /* 0x000ea40008000147 */
[----:B--2---:R-:W-:Y:S05]  /*2f90*/  @!P0 BRA `(.L_x_22) ;  /* 0x0000020c009c8947 */ /* 0x004fea0003800000 */
.L_x_21:
[----:B------:R-:W-:Y:S01]  /*2fa0*/  UIADD3 UR7, UR11, 0x1c200, URZ ;  /* 0x0001c2000b077890 */ /* 0x000fe2000fffe03f */
[----:B------:R-:W-:Y:S01]  /*2fb0*/  WARPGROUP.ARRIVE ;  /* 0x00000000000079c5 */ /* 0x000fe20000000000 */
[----:B------:R-:W-:Y:S01]  /*2fc0*/  ULOP3.LUT UR16, UR12, 0x10000, URZ, 0xfc, !UPT ;  /* 0x000100000c107892 */ /* 0x000fe2000f8efc3f */
[----:B------:R-:W-:Y:S01]  /*2fd0*/  STL [R1+0x450], RZ ;  /* 0x000450ff01007387 */ /* 0x000fe20000100800 */
[----:B------:R-:W-:Y:S01]  /*2fe0*/  USHF.R.U32.HI UR7, URZ, 0x4, UR7 ;  /* 0x000000043f077899 */ /* 0x000fe20008011607 */
[----:B------:R-:W-:Y:S01]  /*2ff0*/  CS2R R236, SRZ ;  /* 0x0000000000ec7805 */ /* 0x000fe2000001ff00 */
[----:B------:R-:W-:Y:S01]  /*3000*/  ULEA UR16, UR5, UR16, 0x9 ;  /* 0x0000001005107291 */ /* 0x000fe2000f8e483f */
[----:B------:R-:W-:Y:S01]  /*3010*/  STL [R1+0x44c], RZ ;  /* 0x00044cff01007387 */ /* 0x000fe20000100800 */
[----:B------:R-:W-:Y:S01]  /*3020*/  ULOP3.LUT UR7, UR7, 0x3fff, URZ, 0xc0, !UPT ;  /* 0x00003fff07077892 */ /* 0x000fe2000f8ec03f */
[----:B------:R-:W-:Y:S01]  /*3030*/  CS2R R234, SRZ ;  /* 0x0000000000ea7805 */ /* 0x000fe2000001ff00 */
[----:B------:R-:W-:Y:S01]  /*3040*/  UMOV UR17, 0xc0000010 ;  /* 0xc000001000117882 */ /* 0x000fe20000000000 */
[----:B------:R-:W-:Y:S01]  /*3050*/  UMOV UR19, 0xc0000010 ;  /* 0xc000001000137882 */ /* 0x000fe20000000000 */
[----:B------:R-:W-:Y:S01]  /*3060*/  ULOP3.LUT UR7, UR7, 0x10000, URZ, 0xfc, !UPT ;  /* 0x0001000007077892 */ /* 0x000fe2000f8efc3f */
[----:B------:R-:W-:Y:S01]  /*3070*/  STL [R1+0x448], RZ ;  /* 0x000448ff01007387 */ /* 0x000fe20000100800 */
[----:B------:R-:W-:-:S02]  /*3080*/  CS2R R232, SRZ ;  /* 0x0000000000e87805 */ /* 0x000fc4000001ff00 */
[----:B------:R-:W-:Y:S01]  /*3090*/  CS2R R230, SRZ ;  /* 0x0000000000e67805 */ /* 0x000fe2000001ff00 */
[----:B------:R-:W-:Y:S01]  /*30a0*/  ULEA UR18, UR5, UR7, 0x9 ;  /* 0x0000000705127291 */ /* 0x000fe2000f8e483f */
[----:B------:R-:W-:Y:S01]  /*30b0*/  STL [R1+0x444], RZ ;  /* 0x000444ff01007387 */ /* 0x000fe20000100800 */
[----:B------:R-:W-:Y:S01]  /*30c0*/  CS2R R228, SRZ ;  /* 0x0000000000e47805 */ /* 0x000fe2000001ff00 */
[----:B------:R-:W-:Y:S01]  /*30d0*/  ULDC UR7, c[0x0][0x50c] ;  /* 0x0001430000077ab9 */ /* 0x000fe20000000800 */
[----:B------:R-:W-:Y:S01]  /*30e0*/  CS2R R226, SRZ ;  /* 0x0000000000e27805 */ /* 0x000fe2000001ff00 */
[----:B------:R-:W-:Y:S01]  /*30f0*/  STL [R1+0x440], RZ ;  /* 0x000440ff01007387 */ /* 0x000fe20000100800 */
[----:B------:R-:W-:Y:S01]  /*3100*/  UISETP.NE.AND UP0, UPT, UR7, 0x1, UPT ;  /* 0x000000010700788c */ /* 0x000fe2000bf05270 */
[----:B------:R-:W-:Y:S02]  /*3110*/  CS2R R224, SRZ ;  /* 0x0000000000e07805 */ /* 0x000fe4000001ff00 */
[----:B------:R-:W-:Y:S01]  /*3120*/  CS2R R222, SRZ ;  /* 0x0000000000de7805 */ /* 0x000fe2000001ff00 */
[----:B------:R-:W-:Y:S01]  /*3130*/  QGMMA.64x256x32.F32.E4M3.E4M3 R4, gdesc[UR16], RZ, !UPT, gsb0 ;  /* 0x03e00000100479f3 */ /* 0x000fe2000c0008ff */
[----:B------:R-:W-:Y:S01]  /*3140*/  STL [R1+0x43c], RZ ;  /* 0x00043cff01007387 */ /* 0x000fe20000100800 */
[----:B------:R-:W-:Y:S01]  /*3150*/  UIADD3 UR16, UR16, 0x100, URZ ;  /* 0x0000010010107890 */ /* 0x000fe2000fffe03f */
[----:B------:R-:W-:Y:S01]  /*3160*/  CS2R R220, SRZ ;  /* 0x0000000000dc7805 */ /* 0x000fe2000001ff00 */
[----:B------:R-:W-:Y:S01]  /*3170*/  UMOV UR17, 0xc0000010 ;  /* 0xc000001000117882 */ /* 0x000fe20000000000 */
[----:B------:R-:W-:Y:S01]  /*3180*/  STL [R1+0x438], RZ ;  /* 0x000438ff01007387 */ /* 0x000fe20000100800 */
[----:B------:R-:W-:Y:S01]  /*3190*/  USEL UR7, URZ, 0x1, UP0 ;  /* 0x000000013f077887 */ /* 0x000fe20008000000 */
[----:B------:R-:W-:-:S02]  /*31a0*/  CS2R R218, SRZ ;  /* 0x0000000000da7805 */ /* 0x000fc4000001ff00 */
[----:B------:R-:W-:Y:S01]  /*31b0*/  CS2R R216, SRZ ;  /* 0x0000000000d87805 */ /* 0x000fe2000001ff00 */
[----:B------:R-:W-:Y:S01]  /*31c0*/  STL [R1+0x434], RZ ;  /* 0x000434ff01007387 */ /* 0x000fe20000100800 */
[----:B------:R-:W-:Y:S02]  /*31d0*/  CS2R R214, SRZ ;  /* 0x0000000000d67805 */ /* 0x000fe4000001ff00 */
[----:B------:R-:W-:Y:S02]  /*31e0*/  CS2R R212, SRZ ;  /* 0x0000000000d47805 */ /* 0x000fe4000001ff00 */
[----:B------:R-:W-:Y:S01]  /*31f0*/  ISETP.NE.AND P0, PT, RZ, UR7, PT ;  /* 0x00000007ff007c0c */ /* 0x000fe2000bf05270 */
        /* <DEDUP_REMOVED lines=93> */
[----:B------:R-:W-:-:S02]  /*37d0*/  WARPGROUP.DEPBAR.LE gsb0, 0x0 ;  /* 0x00008000000079c5 */ /* 0x000fc40000010000 */
[----:B--2---:R-:W-:Y:S01]  /*37e0*/  IMAD.MOV.U32 R3, RZ, RZ, R129 ;  /* 0x000000ffff037224 */ /* 0x004fe200078e0081 */
[----:B------:R-:W-:Y:S01]  /*37f0*/  STL [R1+0x334], RZ ;  /* 0x000334ff01007387 */ /* 0x000fe20000100800 */
[----:B------:R-:W-:Y:S02]  /*3800*/  IMAD.MOV.U32 R2, RZ, RZ, R130 ;  /* 0x000000ffff027224 */ /* 0x000fe400078e0082 */
[----:B0-----:R-:W-:Y:S01]  /*3810*/  IMAD.MOV.U32 R0, RZ, RZ, R131 ;  /* 0x000000ffff007224 */ /* 0x001fe200078e0083 */
        /* <DEDUP_REMOVED lines=23> */
[----:B------:R0:W-:Y:S04]  /*3990*/  STL.64 [R1], R4 ;  /* 0x0000000401007387 */ /* 0x0001e80000100a00 */
[----:B------:R2:W-:Y:S04]  /*39a0*/  STL.64 [R1+0x8], R6 ;  /* 0x0000080601007387 */ /* 0x0005e80000100a00 */
[----:B------:R4:W-:Y:S04]  /*39b0*/  STL.64 [R1+0x10], R8 ;  /* 0x0000100801007387 */ /* 0x0009e80000100a00 */
[----:B------:R5:W-:Y:S01]  /*39c0*/  STL.64 [R1+0x18], R10 ;  /* 0x0000180a01007387 */ /* 0x000be20000100a00 */
[----:B0-----:R-:W-:-:S03]  /*39d0*/  CS2R R4, SRZ ;  /* 0x0000000000047805 */ /* 0x001fc6000001ff00 */
[----:B------:R0:W-:Y:S01]  /*39e0*/  STL.64 [R1+0x20], R12 ;  /* 0x0000200c01007387 */ /* 0x0001e20000100a00 */
[----:B--2---:R-:W-:-:S03]  /*39f0*/  CS2R R6, SRZ ;  /* 0x0000000000067805 */ /* 0x004fc6000001ff00 */
[----:B------:R2:W-:Y:S01]  /*3a00*/  STL.64 [R1+0x28], R14 ;  /* 0x0000280e01007387 */ /* 0x0005e20000100a00 */
[----:B----4-:R-:W-:-:S03]  /*3a10*/  CS2R R8, SRZ ;  /* 0x0000000000087805 */ /* 0x010fc6000001ff00 */
[----:B------:R4:W-:Y:S01]  /*3a20*/  STL.64 [R1+0x30], R16 ;  /* 0x0000301001007387 */ /* 0x0009e20000100a00 */
[----:B-----5:R-:W-:-:S03]  /*3a30*/  CS2R R10, SRZ ;  /* 0x00000000000a7805 */ /* 0x020fc6000001ff00 */
[----:B------:R5:W-:Y:S01]  /*3a40*/  STL.64 [R1+0x38], R18 ;  /* 0x0000381201007387 */ /* 0x000be20000100a00 */
[----:B0-----:R-:W-:-:S03]  /*3a50*/  CS2R R12, SRZ ;  /* 0x00000000000c7805 */ /* 0x001fc6000001ff00 */
[----:B------:R0:W-:Y:S01]  /*3a60*/  STL.64 [R1+0x40], R20 ;  /* 0x0000401401007387 */ /* 0x0001e20000100a00 */
[----:B--2---:R-:W-:-:S03]  /*3a70*/  CS2R R14, SRZ ;  /* 0x00000000000e7805 */ /* 0x004fc6000001ff00 */
[----:B------:R2:W-:Y:S01]  /*3a80*/  STL.64 [R1+0x48], R22 ;  /* 0x0000481601007387 */ /* 0x0005e20000100a00 */
[----:B----4-:R-:W-:-:S03]  /*3a90*/  CS2R R16, SRZ ;  /* 0x0000000000107805 */ /* 0x010fc6000001ff00 */
[----:B------:R-:W-:Y:S01]  /*3aa0*/  STL.64 [R1+0x50], R24 ;  /* 0x0000501801007387 */ /* 0x000fe20000100a00 */
[----:B-----5:R-:W-:-:S03]  /*3ab0*/  CS2R R18, SRZ ;  /* 0x0000000000127805 */ /* 0x020fc6000001ff00 */
[----:B------:R-:W-:Y:S01]  /*3ac0*/  STL.64 [R1+0x58], R26 ;  /* 0x0000581a01007387 */ /* 0x000fe20000100a00 */
[----:B0-----:R-:W-:-:S03]  /*3ad0*/  CS2R R20, SRZ ;  /* 0x0000000000147805 */ /* 0x001fc6000001ff00 */
[----:B------:R-:W-:Y:S01]  /*3ae0*/  STL.64 [R1+0x60], R28 ;  /* 0x0000601c01007387 */ /* 0x000fe20000100a00 */
[----:B--2---:R-:W-:-:S03]  /*3af0*/  CS2R R22, SRZ ;  /* 0x0000000000167805 */ /* 0x004fc6000001ff00 */
[----:B------:R-:W-:Y:S04]  /*3b00*/  STL.64 [R1+0x68], R30 ;  /* 0x0000681e01007387 */ /* 0x000fe80000100a00 */
        /* <DEDUP_REMOVED lines=49> */
[----:B------:R0:W-:Y:S04]  /*3e20*/  STL.64 [R1+0x1f8], R130 ;  /* 0x0001f88201007387 */ /* 0x0001e80000100a00 */
[----:B------:R2:W-:Y:S04]  /*3e30*/  STL [R1+0x2d4], RZ ;  /* 0x0002d4ff01007387 */ /* 0x0005e80000100800 */
[----:B------:R2:W-:Y:S01]  /*3e40*/  STL [R1+0x2d0], RZ ;  /* 0x0002d0ff01007387 */ /* 0x0005e20000100800 */
[----:B0-----:R-:W-:-:S03]  /*3e50*/  WARPGROUP.ARRIVE ;  /* 0x00000000000079c5 */ /* 0x001fc60000000000 */
[----:B------:R2:W-:Y:S04]  /*3e60*/  STL [R1+0x2cc], RZ ;  /* 0x0002ccff01007387 */ /* 0x0005e80000100800 */
[----:B------:R2:W-:Y:S01]  /*3e70*/  STL [R1+0x2c8], RZ ;  /* 0x0002c8ff01007387 */ /* 0x0005e20000100800 */
[----:B------:R-:W-:Y:S03]  /*3e80*/  QGMMA.64x256x32.F32.E4M3.E4M3 R24, gdesc[UR16], RZ, !UPT, gsb0 ;  /* 0x03e00000101879f3 */ /* 0x000fe6000c0008ff */
        /* <DEDUP_REMOVED lines=50> */
[----:B------:R-:W-:-:S02]  /*41b0*/  WARPGROUP.DEPBAR.LE gsb0, 0x0 ;  /* 0x00008000000079c5 */ /* 0x000fc40000010000 */
[----:B------:R-:W-:Y:S05]  /*41c0*/  @!P0 BRA `(.L_x_23) ;  /* 0x0000002000f88947 */ /* 0x000fea0003800000 */
[----:B------:R-:W4:Y:S04]  /*41d0*/  LDL R4, [R1] ;  /* 0x0000000001047983 */ /* 0x000f280000100800 */
[----:B------:R-:W5:Y:S04]  /*41e0*/  LDL R5, [R1+0x4] ;  /* 0x0000040001057983 */ /* 0x000f680000100800 */
[----:B------:R-:W3:Y:S04]  /*41f0*/  LDL R6, [R1+0x8] ;  /* 0x0000080001067983 */ /* 0x000ee80000100800 */
[----:B------:R-:W2:Y:S04]  /*4200*/  LDL R7, [R1+0xc] ;  /* 0x00000c0001077983 */ /* 0x000ea80000100800 */
        /* <DEDUP_REMOVED lines=100> */
[----:B------:R0:W-:Y:S04]  /*4850*/  STL [R1+0x4c8], R131 ;  /* 0x0004c88301007387 */ /* 0x0001e80000100800 */
[----:B0-----:R-:W2:Y:S04]  /*4860*/  LDL R131, [R1+0x1a0] ;  /* 0x0001a00001837983 */ /* 0x001ea80000100800 */
        /* <DEDUP_REMOVED lines=39> */
[----:B0-----:R-:W2:Y:S01]  /*4ae0*/  LDL R151, [R1+0x1f0] ;  /* 0x0001f00001977983 */ /* 0x001ea20000100800 */
[----:B------:R-:W-:-:S01]  /*4af0*/  FADD R3, RZ, R3 ;  /* 0x00000003ff037221 */ /* 0x000fc20000000000 */
[----:B------:R-:W-:Y:S01]  /*4b00*/  FADD R2, RZ, R2 ;  /* 0x00000002ff027221 */ /* 0x000fe20000000000 */
[----:B----4-:R-:W-:-:S01]  /*4b10*/  FADD R4, RZ, R4 ;  /* 0x00000004ff047221 */ /* 0x010fc20000000000 */
[----:B-----5:R-:W-:Y:S01]  /*4b20*/  FADD R5, RZ, R5 ;  /* 0x00000005ff057221 */ /* 0x020fe20000000000 */
[----:B---3--:R-:W-:-:S01]  /*4b30*/  FADD R6, RZ, R6 ;  /* 0x00000006ff067221 */ /* 0x008fc20000000000 */
[----:B--2---:R-:W-:Y:S01]  /*4b40*/  FADD R7, RZ, R7 ;  /* 0x00000007ff077221 */ /* 0x004fe20000000000 */
[----:B------:R-:W-:-:S01]  /*4b50*/  FADD R8, RZ, R8 ;  /* 0x00000008ff087221 */ /* 0x000fc20000000000 */
[----:B------:R-:W-:Y:S01]  /*4b60*/  FADD R9, RZ, R9 ;  /* 0x00000009ff097221 */ /* 0x000fe20000000000 */
        /* <DEDUP_REMOVED lines=13> */
[----:B------:R-:W2:Y:S01]  /*4c40*/  LDL.LU R131, [R1+0x4c8] ;  /* 0x0004c80001837983 */ /* 0x000ea20000300800 */
        /* <DEDUP_REMOVED lines=13> */
[----:B------:R-:W3:Y:S01]  /*4d20*/  LDL.LU R132, [R1+0x4c4] ;  /* 0x0004c40001847983 */ /* 0x000ee20000300800 */
        /* <DEDUP_REMOVED lines=16> */
[----:B------:R0:W-:Y:S01]  /*4e30*/  STL [R1+0x200], R133 ;  /* 0x0002008501007387 */ /* 0x0001e20000100800 */
        /* <DEDUP_REMOVED lines=9> */
[----:B0-----:R-:W4:Y:S01]  /*4ed0*/  LDL.LU R133, [R1+0x4c0] ;  /* 0x0004c00001857983 */ /* 0x001f220000300800 */
[----:B------:R-:W-:-:S01]  /*4ee0*/  FADD R185, RZ, R185 ;  /* 0x000000b9ffb97221 */ /* 0x000fc20000000000 */
[----:B------:R-:W-:Y:S01]  /*4ef0*/  FADD R186, RZ, R186 ;  /* 0x000000baffba7221 */ /* 0x000fe20000000000 */
[----:B------:R-:W-:-:S01]  /*4f00*/  FADD R187, RZ, R187 ;  /* 0x000000bbffbb7221 */ /* 0x000fc20000000000 */
        /* <DEDUP_REMOVED lines=10> */
[----:B0-----:R-:W5:Y:S01]  /*4fb0*/  LDL.LU R134, [R1+0x4bc] ;  /* 0x0004bc0001867983 */ /* 0x001f620000300800 */
        /* <DEDUP_REMOVED lines=51> */
[----:B0-----:R-:W5:Y:S04]  /*52f0*/  LDL.LU R138, [R1+0x4ac] ;  /* 0x0004ac00018a7983 */ /* 0x001f680000300800 */
[----:B------:R0:W-:Y:S01]  /*5300*/  STL [R1+0x218], R139 ;  /* 0x0002188b01007387 */ /* 0x0001e20000100800 */
[----:B------:R-:W-:-:S03]  /*5310*/  FADD R140, RZ, R140 ;  /* 0x0000008cff8c7221 */ /* 0x000fc60000000000 */
        /* <DEDUP_REMOVED lines=34> */
[----:B------:R0:W-:Y:S04]  /*5540*/  STL [R1+0x248], R151 ;  /* 0x0002489701007387 */ /* 0x0001e80000100800 */
[----:B0-----:R-:W5:Y:S04]  /*5550*/  LDL.LU R151, [R1+0x478] ;  /* 0x0004780001977983 */ /* 0x001f680000300800 */
[----:B------:R0:W-:Y:S04]  /*5560*/  STL [R1+0x24c], R3 ;  /* 0x00024c0301007387 */ /* 0x0001e80000100800 */
[----:B------:R1:W-:Y:S01]  /*5570*/  STL [R1+0x250], R2 ;  /* 0x0002500201007387 */ /* 0x0003e20000100800 */
[----:B0-----:R-:W-:-:S01]  /*5580*/  FADD R3, RZ, R0 ;  /* 0x00000000ff037221 */ /* 0x001fc20000000000 */
[----:B------:R-:W-:Y:S01]  /*5590*/  FADD R0, RZ, R25 ;  /* 0x00000019ff007221 */ /* 0x000fe20000000000 */
[----:B-1----:R-:W-:-:S03]  /*55a0*/  FADD R2, RZ, R24 ;  /* 0x00000018ff027221 */ /* 0x002fc60000000000 */
[----:B------:R0:W-:Y:S04]  /*55b0*/  STL [R1+0x254], R3 ;  /* 0x0002540301007387 */ /* 0x0001e80000100800 */
[----:B------:R1:W-:Y:S04]  /*55c0*/  STL [R1+0x258], R2 ;  /* 0x0002580201007387 */ /* 0x0003e80000100800 */
[----:B------:R2:W-:Y:S01]  /*55d0*/  STL [R1+0x25c], R0 ;  /* 0x00025c0001007387 */ /* 0x0005e20000100800 */
[----:B0-----:R-:W-:-:S01]  /*55e0*/  FADD R3, RZ, R26 ;  /* 0x0000001aff037221 */ /* 0x001fc20000000000 */
[----:B-1----:R-:W-:-:S04]  /*55f0*/  FADD R2, RZ, R27 ;  /* 0x0000001bff027221 */ /* 0x002fc80000000000 */
[----:B------:R0:W-:Y:S01]  /*5600*/  STL [R1+0x260], R3 ;  /* 0x0002600301007387 */ /* 0x0001e20000100800 */
[----:B--2---:R-:W-:-:S03]  /*5610*/  FADD R0, RZ, R28 ;  /* 0x0000001cff007221 */ /* 0x004fc60000000000 */
        /* <DEDUP_REMOVED lines=207> */
[----:B---3--:R-:W-:-:S04]  /*6310*/  FADD R2, RZ, R132 ;  /* 0x00000084ff027221 */ /* 0x008fc80000000000 */
[----:B------:R5:W-:Y:S01]  /*6320*/  STL [R1+0x404], R3 ;  /* 0x0004040301007387 */ /* 0x000be20000100800 */
[----:B----4-:R-:W-:-:S03]  /*6330*/  FADD R0, RZ, R133 ;  /* 0x00000085ff007221 */ /* 0x010fc60000000000 */
[----:B------:R0:W-:Y:S04]  /*6340*/  STL [R1+0x408], R2 ;  /* 0x0004080201007387 */ /* 0x0001e80000100800 */
[----:B------:R1:W-:Y:S01]  /*6350*/  STL [R1+0x40c], R0 ;  /* 0x00040c0001007387 */ /* 0x0003e20000100800 */
[----:B-----5:R-:W-:-:S01]  /*6360*/  FADD R3, RZ, R134 ;  /* 0x00000086ff037221 */ /* 0x020fc20000000000 */
[----:B0-----:R-:W-:-:S04]  /*6370*/  FADD R2, RZ, R135 ;  /* 0x00000087ff027221 */ /* 0x001fc80000000000 */
[----:B------:R0:W-:Y:S01]  /*6380*/  STL [R1+0x410], R3 ;  /* 0x0004100301007387 */ /* 0x0001e20000100800 */
[----:B-1----:R-:W-:-:S03]  /*6390*/  FADD R0, RZ, R136 ;  /* 0x00000088ff007221 */ /* 0x002fc60000000000 */
        /* <DEDUP_REMOVED lines=32> */
[----:B------:R-:W-:-:S05]  /*65a0*/  UMOV UR6, URZ ;  /* 0x0000003f00067c82 */ /* 0x000fca0008000000 */
.L_x_23:
[----:B------:R-:W-:-:S04]  /*65b0*/  UIADD3 UR14, UR5, 0x1, URZ ;  /* 0x00000001050e7890 */ /* 0x000fc8000fffe03f */
[----:B------:R-:W-:-:S04]  /*65c0*/  UISETP.NE.AND UP0, UPT, UR14, 0xe, UPT ;  /* 0x0000000e0e00788c */ /* 0x000fc8000bf05270 */
[----:B------:R-:W-:Y:S02]  /*65d0*/  USEL UR8, URZ, 0x1, UP0 ;  /* 0x000000013f087887 */ /* 0x000fe40008000000 */
[----:B------:R-:W-:Y:S02]  /*65e0*/  USEL UR14, UR14, URZ, UP0 ;  /* 0x0000003f0e0e7287 */ /* 0x000fe40008000000 */
[----:B------:R-:W-:-:S06]  /*65f0*/  ULOP3.LUT UR8, UR4, UR8, URZ, 0x3c, !UPT ;  /* 0x0000000804087292 */ /* 0x000fcc000f8e3c3f */
[----:B0-----:R-:W-:Y:S01]  /*6600*/  IMAD.U32 R0, RZ, RZ, UR8 ;  /* 0x00000008ff007e24 */ /* 0x001fe2000f8e00ff */
[----:B------:R-:W-:-:S06]  /*6610*/  UMOV UR8, 0x1 ;  /* 0x0000000100087882 */ /* 0x000fcc0000000000 */
.L_x_18:
[----:B------:R-:W-:-:S04]  /*6620*/  UISETP.LT.AND UP0, UPT, UR9, 0x1, UPT ;  /* 0x000000010900788c */ /* 0x000fc8000bf01270 */
[----:B------:R-:W-:-:S04]  /*6630*/  USEL UR15, UR9, 0x1, UP0 ;  /* 0x00000001090f7887 */ /* 0x000fc80008000000 */
[----:B------:R-:W-:-:S04]  /*6640*/  UIADD3 UR15, UR9, -UR15, URZ ;  /* 0x8000000f090f7290 */ /* 0x000fc8000fffe03f */
[----:B------:R-:W-:-:S06]  /*6650*/  UISETP.GE.AND UP0, UPT, UR15, 0x1, UPT ;  /* 0x000000010f00788c */ /* 0x000fcc000bf06270 */
[----:B------:R-:W-:-:S13]  /*6660*/  PLOP3.LUT P0, PT, PT, PT, UP0, 0x80, 0x0 ;  /* 0x000000000000781c */ /* 0x000fda0003f0f008 */
[----:B------:R-:W-:Y:S05]  /*6670*/  @!P0 BRA `(.L_x_24) ;  /* 0x0000004c00ac8947 */ /* 0x000fea0003800000 */
[----:B------:R-:W-:Y:S01]  /*6680*/  IMAD.U32 R2, RZ, RZ, UR15 ;  /* 0x0000000fff027e24 */ /* 0x000fe2000f8e00ff */
[----:B------:R-:W-:Y:S01]  /*6690*/  UMOV UR25, UR5 ;  /* 0x0000000500197c82 */ /* 0x000fe20008000000 */
[----:B------:R-:W-:-:S05]  /*66a0*/  ULDC UR26, c[0x0][0x50c] ;  /* 0x00014300001a7ab9 */ /* 0x000fca0000000800 */
.L_x_32:
[----:B------:R-:W-:-:S06]  /*66b0*/  UISETP.NE.AND UP0, UPT, UR24, 0x3, UPT ;  /* 0x000000031800788c */ /* 0x000fcc000bf05270 */
[----:B------:R-:W-:-:S13]  /*66c0*/  PLOP3.LUT P1, PT, PT, PT, UP0, 0x80, 0x0 ;  /* 0x000000000000781c */ /* 0x000fda0003f2f008 */
[----:B------:R-:W-:Y:S05]  /*66d0*/  @!P1 BRA `(.L_x_25) ;  /* 0x0000000000049947 */ /* 0x000fea0003800000 */
[----:B------:R-:W-:Y:S01]  /*66e0*/  BPT.TRAP 0x1 ;  /* 0x000000040000795c */ /* 0x000fe20000300000 */
.L_x_25:
[----:B------:R-:W0:Y:S01]  /*66f0*/  S2UR UR15, SR_CgaCtaId ;  /* 0x00000000000f79c3 */ /* 0x000e220000008800 */
[----:B------:R-:W-:Y:S01]  /*6700*/  UMOV UR11, 0x400 ;  /* 0x00000400000b7882 */ /* 0x000fe20000000000 */
[----:B------:R-:W-:Y:S01]  /*6710*/  SHF.L.U32 R3, R0, 0x1f, RZ ;  /* 0x0000001f00037819 */ /* 0x000fe200000006ff */
[----:B0-----:R-:W-:-:S04]  /*6720*/  ULEA UR11, UR15, UR11, 0x18 ;  /* 0x0000000b0f0b7291 */ /* 0x001fc8000f8ec03f */
[----:B------:R-:W-:-:S09]  /*6730*/  ULEA UR15, UR14, UR11, 0x3 ;  /* 0x0000000b0e0f7291 */ /* 0x000fd2000f8e183f */
[----:B------:R0:W4:Y:S01]  /*6740*/  SYNCS.PHASECHK.TRANS64.TRYWAIT P0, [UR15], R3 ;  /* 0x00000003ff0075a7 */ /* 0x000122000800014f */
[----:B------:R-:W-:Y:S05]  /*6750*/  @!P1 BRA `(.L_x_26) ;  /* 0x0000000000049947 */ /* 0x000fea0003800000 */
[----:B------:R-:W-:Y:S01]  /*6760*/  BPT.TRAP 0x1 ;  /* 0x000000040000795c */ /* 0x000fe20000300000 */
.L_x_26:
[----:B----4-:R-:W-:Y:S05]  /*6770*/  @P0 BRA `(.L_x_27) ;  /* 0x0000000000080947 */ /* 0x010fea0003800000 */
[----:B------:R-:W4:Y:S02]  /*6780*/  SYNCS.PHASECHK.TRANS64.TRYWAIT P0, [UR15], R3 ;  /* 0x00000003ff0075a7 */ /* 0x000f24000800014f */
[----:B----4-:R-:W-:Y:S05]  /*6790*/  @!P0 BRA `(.L_x_28) ;  /* 0x000001d400b48947 */ /* 0x010fea0003800000 */
.L_x_27:
        /* <DEDUP_REMOVED lines=64> */
[----:B----4-:R-:W4:Y:S04]  /*6ba0*/  LDL.LU.64 R108, [R1] ;  /* 0x00000000016c7983 */ /* 0x010f280000300a00 */
[----:B------:R-:W4:Y:S04]  /*6bb0*/  LDL.LU.64 R110, [R1+0x8] ;  /* 0x00000800016e7983 */ /* 0x000f280000300a00 */
        /* <DEDUP_REMOVED lines=61> */
[----:B------:R-:W4:Y:S01]  /*6f90*/  LDL.LU.64 R234, [R1+0x1f8] ;  /* 0x0001f80001ea7983 */ /* 0x000f220000300a00 */
[----:B------:R-:W-:-:S02]  /*6fa0*/  UIADD3 UR15, UR11, 0x1c200, URZ ;  /* 0x0001c2000b0f7890 */ /* 0x000fc4000fffe03f */
[----:B------:R-:W-:Y:S02]  /*6fb0*/  UISETP.NE.AND UP0, UPT, UR7, URZ, UPT ;  /* 0x0000003f0700728c */ /* 0x000fe4000bf05270 */
[----:B------:R-:W-:Y:S02]  /*6fc0*/  USHF.R.U32.HI UR15, URZ, 0x4, UR15 ;  /* 0x000000043f0f7899 */ /* 0x000fe4000801160f */
[----:B------:R-:W-:Y:S02]  /*6fd0*/  USEL UR8, UR8, URZ, !UP0 ;  /* 0x0000003f08087287 */ /* 0x000fe4000c000000 */
[----:B------:R-:W-:Y:S02]  /*6fe0*/  ULOP3.LUT UR15, UR15, 0x3fff, URZ, 0xc0, !UPT ;  /* 0x00003fff0f0f7892 */ /* 0x000fe4000f8ec03f */
[----:B------:R-:W-:Y:S02]  /*6ff0*/  ULOP3.LUT UR16, UR12, 0x10000, URZ, 0xfc, !UPT ;  /* 0x000100000c107892 */ /* 0x000fe4000f8efc3f */
[----:B------:R-:W-:-:S02]  /*7000*/  ULOP3.LUT UR15, UR15, 0x10000, URZ, 0xfc, !UPT ;  /* 0x000100000f0f7892 */ /* 0x000fc4000f8efc3f */
[----:B------:R-:W-:Y:S02]  /*7010*/  UISETP.NE.U32.AND UP0, UPT, UR8, URZ, UPT ;  /* 0x0000003f0800728c */ /* 0x000fe4000bf05070 */
[----:B------:R-:W-:Y:S02]  /*7020*/  ULEA UR16, UR14, UR16, 0x9 ;  /* 0x000000100e107291 */ /* 0x000fe4000f8e483f */
[----:B------:R-:W-:Y:S01]  /*7030*/  ULEA UR18, UR14, UR15, 0x9 ;  /* 0x0000000f0e127291 */ /* 0x000fe2000f8e483f */
[----:B------:R-:W-:Y:S01]  /*7040*/  UMOV UR17, 0xc0000010 ;  /* 0xc000001000117882 */ /* 0x000fe20000000000 */
[----:B------:R-:W-:Y:S01]  /*7050*/  UMOV UR19, 0xc0000010 ;  /* 0xc000001000137882 */ /* 0x000fe20000000000 */
[----:B----4-:R-:W-:-:S06]  /*7060*/  WARPGROUP.ARRIVE ;  /* 0x00000000000079c5 */ /* 0x010fcc0000000000 */
[----:B------:R-:W-:Y:S03]  /*7070*/  QGMMA.64x256x32.F32.E4M3.E4M3 R108, gdesc[UR16], R108, UP0, gsb0 ;  /* 0x03e00000106c79f3 */ /* 0x000fe6000b80086c */
[----:B------:R-:W-:Y:S02]  /*7080*/  WARPGROUP.DEPBAR.LE gsb0, 0x0 ;  /* 0x00008000000079c5 */ /* 0x000fe40000010000 */
[----:B------:R-:W-:Y:S01]  /*7090*/  STL.64 [R1], R108 ;  /* 0x0000006c01007387 */ /* 0x000fe20000100a00 */
[----:B0-----:R-:W-:-:S03]  /*70a0*/  IMAD.MOV.U32 R3, RZ, RZ, R108 ;  /* 0x000000ffff037224 */ /* 0x001fc600078e006c */
        /* <DEDUP_REMOVED lines=63> */
[----:B0-----:R0:W5:Y:S04]  /*74a0*/  LDL.LU.64 R234, [R1+0x670] ;  /* 0x0006700001ea7983 */ /* 0x0011680000300a00 */
[----:B------:R0:W5:Y:S04]  /*74b0*/  LDL.LU.64 R232, [R1+0x668] ;  /* 0x0006680001e87983 */ /* 0x0001680000300a00 */
        /* <DEDUP_REMOVED lines=62> */
[----:B------:R-:W-:Y:S01]  /*78a0*/  UIADD3 UR16, UR16, 0x100, URZ ;  /* 0x0000010010107890 */ /* 0x000fe2000fffe03f */
[----:B------:R-:W-:Y:S01]  /*78b0*/  UMOV UR17, 0xc0000010 ;  /* 0xc000001000117882 */ /* 0x000fe20000000000 */
[----:B------:R-:W-:Y:S01]  /*78c0*/  UIADD3 UR6, UR6, 0x1, URZ ;  /* 0x0000000106067890 */ /* 0x000fe2000fffe03f */
[----:B----4-:R-:W-:-:S06]  /*78d0*/  WARPGROUP.ARRIVE ;  /* 0x00000000000079c5 */ /* 0x010fcc0000000000 */
[----:B------:R-:W-:Y:S01]  /*78e0*/  QGMMA.64x256x32.F32.E4M3.E4M3 R24, gdesc[UR16], R24, UP0, gsb0 ;  /* 0x03e00000101879f3 */ /* 0x000fe2000b800818 */
[----:B------:R-:W-:-:S04]  /*78f0*/  UISETP.NE.AND UP0, UPT, UR6, UR26, UPT ;  /* 0x0000001a0600728c */ /* 0x000fc8000bf05270 */
[----:B------:R-:W-:-:S06]  /*7900*/  USEL UR7, URZ, 0x1, UP0 ;  /* 0x000000013f077887 */ /* 0x000fcc0008000000 */
[----:B------:R-:W-:Y:S01]  /*7910*/  ISETP.NE.AND P0, PT, RZ, UR7, PT ;  /* 0x00000007ff007c0c */ /* 0x000fe2000bf05270 */
[----:B------:R-:W-:-:S12]  /*7920*/  WARPGROUP.DEPBAR.LE gsb0, 0x0 ;  /* 0x00008000000079c5 */ /* 0x000fd80000010000 */
[----:B0-----:R-:W-:Y:S05]  /*7930*/  @!P0 BRA `(.L_x_29) ;  /* 0x00000038008c8947 */ /* 0x001fea0003800000 */
[----:B------:R0:W-:Y:S04]  /*7940*/  STL [R1+0x660], R31 ;  /* 0x0006601f01007387 */ /* 0x0001e80000100800 */
[----:B------:R4:W-:Y:S01]  /*7950*/  STL [R1+0x65c], R32 ;  /* 0x00065c2001007387 */ /* 0x0009e20000100800 */
[----:B0-----:R-:W-:-:S03]  /*7960*/  IMAD.MOV.U32 R31, RZ, RZ, R3 ;  /* 0x000000ffff1f7224 */ /* 0x001fc600078e0003 */
[----:B----4-:R-:W4:Y:S04]  /*7970*/  LDL R32, [R1+0x4] ;  /* 0x0000040001207983 */ /* 0x010f280000100800 */
[----:B------:R0:W-:Y:S04]  /*7980*/  STL [R1+0x658], R33 ;  /* 0x0006582101007387 */ /* 0x0001e80000100800 */
[----:B0-----:R-:W2:Y:S04]  /*7990*/  LDL R33, [R1+0x8] ;  /* 0x0000080001217983 */ /* 0x001ea80000100800 */
[----:B------:R0:W-:Y:S04]  /*79a0*/  STL [R1+0x654], R34 ;  /* 0x0006542201007387 */ /* 0x0001e80000100800 */
[----:B0-----:R-:W3:Y:S04]  /*79b0*/  LDL R34, [R1+0xc] ;  /* 0x00000c0001227983 */ /* 0x001ee80000100800 */
        /* <DEDUP_REMOVED lines=175> */
[----:B0-----:R-:W3:Y:S04]  /*84b0*/  LDL.LU R122, [R1+0x200] ;  /* 0x00020000017a7983 */ /* 0x001ee80000300800 */
        /* <DEDUP_REMOVED lines=14> */
[----:B------:R-:W3:Y:S04]  /*85a0*/  LDL.LU R3, [R1+0x234] ;  /* 0x0002340001037983 */ /* 0x000ee80000300800 */
        /* <DEDUP_REMOVED lines=46> */
[----:B-----5:R0:W-:Y:S04]  /*8890*/  STL [R1+0x478], R0 ;  /* 0x0004780001007387 */ /* 0x0201e80000100800 */
[----:B0-----:R-:W3:Y:S01]  /*88a0*/  LDL R0, [R1+0x168] ;  /* 0x0001680001007983 */ /* 0x001ee20000100800 */
[----:B------:R-:W-:-:S01]  /*88b0*/  FADD R4, R31, R4 ;  /* 0x000000041f047221 */ /* 0x000fc20000000000 */
[----:B----4-:R-:W-:Y:S01]  /*88c0*/  FADD R5, R32, R5 ;  /* 0x0000000520057221 */ /* 0x010fe20000000000 */
[----:B--2---:R-:W-:-:S01]  /*88d0*/  FADD R6, R33, R6 ;  /* 0x0000000621067221 */ /* 0x004fc20000000000 */
[----:B------:R-:W2:Y:S01]  /*88e0*/  LDL.LU R31, [R1+0x660] ;  /* 0x00066000011f7983 */ /* 0x000ea20000300800 */
[----:B---3--:R-:W-:-:S01]  /*88f0*/  FADD R7, R34, R7 ;  /* 0x0000000722077221 */ /* 0x008fc20000000000 */
[----:B------:R-:W-:-:S02]  /*8900*/  FADD R8, R35, R8 ;  /* 0x0000000823087221 */ /* 0x000fc40000000000 */
[----:B------:R-:W3:Y:S01]  /*8910*/  LDL.LU R32, [R1+0x65c] ;  /* 0x00065c0001207983 */ /* 0x000ee20000300800 */
[----:B------:R-:W-:-:S03]  /*8920*/  FADD R9, R36, R9 ;  /* 0x0000000924097221 */ /* 0x000fc60000000000 */
[----:B------:R-:W4:Y:S01]  /*8930*/  LDL.LU R33, [R1+0x658] ;  /* 0x0006580001217983 */ /* 0x000f220000300800 */
        /* <DEDUP_REMOVED lines=160> */
[----:B------:R-:W-:-:S01]  /*9340*/  FADD R218, R117, R218 ;  /* 0x000000da75da7221 */ /* 0x000fc20000000000 */
[----:B------:R-:W-:Y:S02]  /*9350*/  FADD R122, R124, R122 ;  /* 0x0000007a7c7a7221 */ /* 0x000fe40000000000 */
[----:B------:R-:W4:Y:S01]  /*9360*/  LDL.LU R114, [R1+0x514] ;  /* 0x0005140001727983 */ /* 0x000f220000300800 */
[----:B------:R-:W-:-:S03]  /*9370*/  FADD R219, R118, R219 ;  /* 0x000000db76db7221 */ /* 0x000fc60000000000 */
[----:B------:R-:W4:Y:S01]  /*9380*/  LDL.LU R115, [R1+0x510] ;  /* 0x0005100001737983 */ /* 0x000f220000300800 */
[----:B------:R-:W-:-:S03]  /*9390*/  FADD R220, R119, R220 ;  /* 0x000000dc77dc7221 */ /* 0x000fc60000000000 */
[----:B------:R-:W4:Y:S01]  /*93a0*/  LDL.LU R116, [R1+0x50c] ;  /* 0x00050c0001747983 */ /* 0x000f220000300800 */
[----:B------:R-:W-:-:S03]  /*93b0*/  FADD R221, R120, R221 ;  /* 0x000000dd78dd7221 */ /* 0x000fc60000000000 */
[----:B------:R-:W4:Y:S04]  /*93c0*/  LDL.LU R117, [R1+0x508] ;  /* 0x0005080001757983 */ /* 0x000f280000300800 */
[----:B------:R-:W4:Y:S04]  /*93d0*/  LDL.LU R118, [R1+0x504] ;  /* 0x0005040001767983 */ /* 0x000f280000300800 */
[----:B------:R-:W4:Y:S04]  /*93e0*/  LDL.LU R119, [R1+0x500] ;  /* 0x0005000001777983 */ /* 0x000f280000300800 */
[----:B------:R-:W4:Y:S01]  /*93f0*/  LDL.LU R120, [R1+0x4fc] ;  /* 0x0004fc0001787983 */ /* 0x000f220000300800 */
[----:B------:R-:W-:-:S01]  /*9400*/  FADD R237, R126, R237 ;  /* 0x000000ed7eed7221 */ /* 0x000fc20000000000 */
[----:B------:R-:W-:Y:S01]  /*9410*/  FADD R236, R128, R236 ;  /* 0x000000ec80ec7221 */ /* 0x000fe20000000000 */
[----:B------:R-:W-:-:S01]  /*9420*/  FADD R225, R150, R225 ;  /* 0x000000e196e17221 */ /* 0x000fc20000000000 */
[----:B------:R0:W-:Y:S01]  /*9430*/  STL [R1+0x200], R122 ;  /* 0x0002007a01007387 */ /* 0x0001e20000100800 */
[----:B------:R-:W-:-:S01]  /*9440*/  FADD R228, R146, R228 ;  /* 0x000000e492e47221 */ /* 0x000fc20000000000 */
[----:B------:R-:W-:Y:S01]  /*9450*/  FADD R230, R143, R230 ;  /* 0x000000e68fe67221 */ /* 0x000fe20000000000 */
[----:B------:R-:W-:-:S01]  /*9460*/  FADD R231, R141, R231 ;  /* 0x000000e78de77221 */ /* 0x000fc20000000000 */
[----:B------:R-:W-:Y:S01]  /*9470*/  FADD R223, R2, R223 ;  /* 0x000000df02df7221 */ /* 0x000fe20000000000 */
[----:B------:R-:W-:-:S01]  /*9480*/  FADD R222, R0, R222 ;  /* 0x000000de00de7221 */ /* 0x000fc20000000000 */
[----:B------:R-:W-:Y:S01]  /*9490*/  FADD R224, R151, R224 ;  /* 0x000000e097e07221 */ /* 0x000fe20000000000 */
[----:B------:R-:W-:-:S01]  /*94a0*/  FADD R226, R149, R226 ;  /* 0x000000e295e27221 */ /* 0x000fc20000000000 */
[----:B------:R-:W-:Y:S01]  /*94b0*/  FADD R227, R147, R227 ;  /* 0x000000e393e37221 */ /* 0x000fe20000000000 */
[----:B------:R-:W-:-:S01]  /*94c0*/  FADD R229, R145, R229 ;  /* 0x000000e591e57221 */ /* 0x000fc20000000000 */
[----:B0-----:R-:W2:Y:S01]  /*94d0*/  LDL.LU R122, [R1+0x204] ;  /* 0x00020400017a7983 */ /* 0x001ea20000300800 */
[----:B------:R-:W-:-:S01]  /*94e0*/  FADD R232, R136, R232 ;  /* 0x000000e888e87221 */ /* 0x000fc20000000000 */
[----:B------:R-:W-:Y:S01]  /*94f0*/  FADD R233, R134, R233 ;  /* 0x000000e986e97221 */ /* 0x000fe20000000000 */
[----:B------:R-:W-:-:S01]  /*9500*/  FADD R234, R132, R234 ;  /* 0x000000ea84ea7221 */ /* 0x000fc20000000000 */
[----:B------:R-:W3:Y:S01]  /*9510*/  LDL.LU R124, [R1+0x208] ;  /* 0x00020800017c7983 */ /* 0x000ee20000300800 */
[----:B------:R-:W-:-:S03]  /*9520*/  FADD R235, R130, R235 ;  /* 0x000000eb82eb7221 */ /* 0x000fc60000000000 */
[----:B------:R-:W4:Y:S04]  /*9530*/  LDL.LU R126, [R1+0x20c] ;  /* 0x00020c00017e7983 */ /* 0x000f280000300800 */
[----:B------:R-:W4:Y:S04]  /*9540*/  LDL.LU R128, [R1+0x210] ;  /* 0x0002100001807983 */ /* 0x000f280000300800 */
[----:B------:R-:W4:Y:S04]  /*9550*/  LDL.LU R150, [R1+0x214] ;  /* 0x0002140001967983 */ /* 0x000f280000300800 */
[----:B------:R-:W4:Y:S04]  /*9560*/  LDL.LU R146, [R1+0x218] ;  /* 0x0002180001927983 */ /* 0x000f280000300800 */
[----:B------:R-:W4:Y:S04]  /*9570*/  LDL.LU R143, [R1+0x21c] ;  /* 0x00021c00018f7983 */ /* 0x000f280000300800 */
[----:B------:R-:W4:Y:S04]  /*9580*/  LDL.LU R141, [R1+0x220] ;  /* 0x00022000018d7983 */ /* 0x000f280000300800 */
[----:B------:R-:W4:Y:S04]  /*9590*/  LDL.LU R2, [R1+0x224] ;  /* 0x0002240001027983 */ /* 0x000f280000300800 */
[----:B------:R-:W4:Y:S04]  /*95a0*/  LDL.LU R0, [R1+0x228] ;  /* 0x0002280001007983 */ /* 0x000f280000300800 */
[----:B------:R-:W4:Y:S04]  /*95b0*/  LDL R130, [R1+0x1e0] ;  /* 0x0001e00001827983 */ /* 0x000f280000100800 */
[----:B------:R-:W4:Y:S04]  /*95c0*/  LDL R132, [R1+0x1e4] ;  /* 0x0001e40001847983 */ /* 0x000f280000100800 */
[----:B------:R-:W4:Y:S04]  /*95d0*/  LDL R134, [R1+0x1e8] ;  /* 0x0001e80001867983 */ /* 0x000f280000100800 */
[----:B------:R-:W4:Y:S04]  /*95e0*/  LDL R136, [R1+0x1ec] ;  /* 0x0001ec0001887983 */ /* 0x000f280000100800 */
[----:B------:R-:W4:Y:S04]  /*95f0*/  LDL R151, [R1+0x1f0] ;  /* 0x0001f00001977983 */ /* 0x000f280000100800 */
[----:B------:R-:W4:Y:S04]  /*9600*/  LDL R149, [R1+0x1f4] ;  /* 0x0001f40001957983 */ /* 0x000f280000100800 */
[----:B------:R-:W4:Y:S04]  /*9610*/  LDL R147, [R1+0x1f8] ;  /* 0x0001f80001937983 */ /* 0x000f280000100800 */
[----:B------:R-:W4:Y:S01]  /*9620*/  LDL R145, [R1+0x1fc] ;  /* 0x0001fc0001917983 */ /* 0x000f220000100800 */
[----:B------:R-:W-:-:S01]  /*9630*/  FADD R137, R138, R137 ;  /* 0x000000898a897221 */ /* 0x000fc20000000000 */
[----:B------:R-:W-:Y:S01]  /*9640*/  FADD R133, R135, R133 ;  /* 0x0000008587857221 */ /* 0x000fe20000000000 */
[----:B------:R-:W-:-:S01]  /*9650*/  FADD R3, R131, R3 ;  /* 0x0000000383037221 */ /* 0x000fc20000000000 */
[----:B--2---:R-:W-:-:S02]  /*9660*/  FADD R122, R121, R122 ;  /* 0x0000007a797a7221 */ /* 0x004fc40000000000 */
[----:B------:R-:W2:Y:S01]  /*9670*/  LDL.LU R121, [R1+0x4f8] ;  /* 0x0004f80001797983 */ /* 0x000ea20000300800 */
[----:B---3--:R-:W-:-:S03]  /*9680*/  FADD R124, R123, R124 ;  /* 0x0000007c7b7c7221 */ /* 0x008fc60000000000 */
[----:B------:R0:W-:Y:S01]  /*9690*/  STL [R1+0x204], R122 ;  /* 0x0002047a01007387 */ /* 0x0001e20000100800 */
[----:B----4-:R-:W-:-:S01]  /*96a0*/  FADD R126, R125, R126 ;  /* 0x0000007e7d7e7221 */ /* 0x010fc20000000000 */
[----:B------:R-:W-:Y:S02]  /*96b0*/  FADD R128, R127, R128 ;  /* 0x000000807f807221 */ /* 0x000fe40000000000 */
[----:B0-----:R-:W3:Y:S04]  /*96c0*/  LDL.LU R122, [R1+0x4f4] ;  /* 0x0004f400017a7983 */ /* 0x001ee80000300800 */
[----:B------:R-:W4:Y:S04]  /*96d0*/  LDL.LU R123, [R1+0x4f0] ;  /* 0x0004f000017b7983 */ /* 0x000f280000300800 */
[----:B------:R0:W-:Y:S01]  /*96e0*/  STL [R1+0x208], R124 ;  /* 0x0002087c01007387 */ /* 0x0001e20000100800 */
[----:B------:R-:W-:-:S01]  /*96f0*/  FADD R150, R129, R150 ;  /* 0x0000009681967221 */ /* 0x000fc20000000000 */
[----:B------:R-:W-:Y:S01]  /*9700*/  FADD R146, R148, R146 ;  /* 0x0000009294927221 */ /* 0x000fe20000000000 */
[----:B------:R-:W-:-:S01]  /*9710*/  FADD R143, R144, R143 ;  /* 0x0000008f908f7221 */ /* 0x000fc20000000000 */
[----:B------:R-:W-:Y:S01]  /*9720*/  FADD R141, R142, R141 ;  /* 0x0000008d8e8d7221 */ /* 0x000fe20000000000 */
[----:B0-----:R-:W4:Y:S04]  /*9730*/  LDL.LU R124, [R1+0x4ec] ;  /* 0x0004ec00017c7983 */ /* 0x001f280000300800 */
[----:B------:R-:W4:Y:S04]  /*9740*/  LDL.LU R125, [R1+0x4e8] ;  /* 0x0004e800017d7983 */ /* 0x000f280000300800 */
[----:B------:R0:W-:Y:S01]  /*9750*/  STL [R1+0x20c], R126 ;  /* 0x00020c7e01007387 */ /* 0x0001e20000100800 */
[----:B------:R-:W-:-:S01]  /*9760*/  FADD R2, R140, R2 ;  /* 0x000000028c027221 */ /* 0x000fc20000000000 */
[----:B------:R-:W-:-:S02]  /*9770*/  FADD R0, R139, R0 ;  /* 0x000000008b007221 */ /* 0x000fc40000000000 */
[----:B0-----:R-:W4:Y:S04]  /*9780*/  LDL.LU R126, [R1+0x4e4] ;  /* 0x0004e400017e7983 */ /* 0x001f280000300800 */
[----:B------:R-:W4:Y:S04]  /*9790*/  LDL.LU R127, [R1+0x4e0] ;  /* 0x0004e000017f7983 */ /* 0x000f280000300800 */
[----:B------:R0:W-:Y:S04]  /*97a0*/  STL [R1+0x210], R128 ;  /* 0x0002108001007387 */ /* 0x0001e80000100800 */
[----:B0-----:R-:W4:Y:S04]  /*97b0*/  LDL.LU R128, [R1+0x4dc] ;  /* 0x0004dc0001807983 */ /* 0x001f280000300800 */
[----:B------:R-:W4:Y:S04]  /*97c0*/  LDL.LU R129, [R1+0x4d8] ;  /* 0x0004d80001817983 */ /* 0x000f280000300800 */
[----:B------:R-:W-:Y:S04]  /*97d0*/  STL [R1+0x214], R150 ;  /* 0x0002149601007387 */ /* 0x000fe80000100800 */
[----:B------:R-:W-:Y:S04]  /*97e0*/  STL [R1+0x218], R146 ;  /* 0x0002189201007387 */ /* 0x000fe80000100800 */
[----:B------:R-:W-:Y:S04]  /*97f0*/  STL [R1+0x21c], R143 ;  /* 0x00021c8f01007387 */ /* 0x000fe80000100800 */
[----:B------:R-:W-:Y:S04]  /*9800*/  STL [R1+0x220], R141 ;  /* 0x0002208d01007387 */ /* 0x000fe80000100800 */
[----:B------:R-:W-:Y:S04]  /*9810*/  STL [R1+0x224], R2 ;  /* 0x0002240201007387 */ /* 0x000fe80000100800 */
[----:B------:R-:W-:Y:S04]  /*9820*/  STL [R1+0x228], R0 ;  /* 0x0002280001007387 */ /* 0x000fe80000100800 */
[----:B------:R-:W2:Y:S04]  /*9830*/  LDL.LU R131, [R1+0x238] ;  /* 0x0002380001837983 */ /* 0x000ea80000300800 */
[----:B------:R-:W-:Y:S04]  /*9840*/  STL [R1+0x22c], R137 ;  /* 0x00022c8901007387 */ /* 0x000fe80000100800 */
[----:B------:R0:W-:Y:S04]  /*9850*/  STL [R1+0x230], R133 ;  /* 0x0002308501007387 */ /* 0x0001e80000100800 */
[----:B0-----:R-:W3:Y:S04]  /*9860*/  LDL.LU R133, [R1+0x23c] ;  /* 0x00023c0001857983 */ /* 0x001ee80000300800 */
[----:B------:R-:W4:Y:S04]  /*9870*/  LDL.LU R135, [R1+0x240] ;  /* 0x0002400001877983 */ /* 0x000f280000300800 */
[----:B------:R0:W-:Y:S04]  /*9880*/  STL [R1+0x234], R3 ;  /* 0x0002340301007387 */ /* 0x0001e80000100800 */
        /* <DEDUP_REMOVED lines=11> */
[----:B0-----:R-:W4:Y:S04]  /*9940*/  LDL.LU R3, [R1+0x270] ;  /* 0x0002700001037983 */ /* 0x001f280000300800 */
[----:B------:R-:W4:Y:S04]  /*9950*/  LDL.LU R2, [R1+0x274] ;  /* 0x0002740001027983 */ /* 0x000f280000300800 */
[----:B------:R-:W4:Y:S01]  /*9960*/  LDL.LU R0, [R1+0x278] ;  /* 0x0002780001007983 */ /* 0x000f220000300800 */
[----:B--2---:R-:W-:-:S03]  /*9970*/  FADD R131, R130, R131 ;  /* 0x0000008382837221 */ /* 0x004fc60000000000 */
[----:B------:R-:W2:Y:S04]  /*9980*/  LDL.LU R130, [R1+0x4d4] ;  /* 0x0004d40001827983 */ /* 0x000ea80000300800 */
[----:B------:R0:W-:Y:S04]  /*9990*/  STL [R1+0x238], R131 ;  /* 0x0002388301007387 */ /* 0x0001e80000100800 */
[----:B0-----:R-:W2:Y:S01]  /*99a0*/  LDL.LU R131, [R1+0x4d0] ;  /* 0x0004d00001837983 */ /* 0x001ea20000300800 */
[----:B---3--:R-:W-:-:S03]  /*99b0*/  FADD R133, R132, R133 ;  /* 0x0000008584857221 */ /* 0x008fc60000000000 */
[----:B------:R-:W3:Y:S01]  /*99c0*/  LDL.LU R132, [R1+0x4cc] ;  /* 0x0004cc0001847983 */ /* 0x000ee20000300800 */
[----:B----4-:R-:W-:-:S03]  /*99d0*/  FADD R135, R134, R135 ;  /* 0x0000008786877221 */ /* 0x010fc60000000000 */
[----:B------:R0:W-:Y:S01]  /*99e0*/  STL [R1+0x23c], R133 ;  /* 0x00023c8501007387 */ /* 0x0001e20000100800 */
[----:B------:R-:W-:-:S03]  /*99f0*/  FADD R137, R136, R137 ;  /* 0x0000008988897221 */ /* 0x000fc60000000000 */
[----:B0-----:R-:W4:Y:S01]  /*9a00*/  LDL.LU R133, [R1+0x4c8] ;  /* 0x0004c80001857983 */ /* 0x001f220000300800 */
[----:B------:R-:W-:-:S03]  /*9a10*/  FADD R150, R151, R150 ;  /* 0x0000009697967221 */ /* 0x000fc60000000000 */
[----:B------:R-:W4:Y:S01]  /*9a20*/  LDL.LU R134, [R1+0x4c4] ;  /* 0x0004c40001867983 */ /* 0x000f220000300800 */
[----:B------:R-:W-:-:S03]  /*9a30*/  FADD R148, R149, R148 ;  /* 0x0000009495947221 */ /* 0x000fc60000000000 */
[----:B------:R0:W-:Y:S01]  /*9a40*/  STL [R1+0x240], R135 ;  /* 0x0002408701007387 */ /* 0x0001e20000100800 */
[----:B------:R-:W-:-:S01]  /*9a50*/  FADD R146, R147, R146 ;  /* 0x0000009293927221 */ /* 0x000fc20000000000 */
[----:B------:R-:W-:Y:S02]  /*9a60*/  FADD R144, R145, R144 ;  /* 0x0000009091907221 */ /* 0x000fe40000000000 */
[----:B0-----:R-:W4:Y:S01]  /*9a70*/  LDL.LU R135, [R1+0x4c0] ;  /* 0x0004c00001877983 */ /* 0x001f220000300800 */
[----:B------:R-:W-:-:S03]  /*9a80*/  FADD R143, R24, R143 ;  /* 0x0000008f188f7221 */ /* 0x000fc60000000000 */
[----:B------:R-:W4:Y:S01]  /*9a90*/  LDL.LU R136, [R1+0x4bc] ;  /* 0x0004bc0001887983 */ /* 0x000f220000300800 */
[----:B------:R-:W-:-:S03]  /*9aa0*/  FADD R142, R25, R142 ;  /* 0x0000008e198e7221 */ /* 0x000fc60000000000 */
[----:B------:R0:W-:Y:S01]  /*9ab0*/  STL [R1+0x244], R137 ;  /* 0x0002448901007387 */ /* 0x0001e20000100800 */
[----:B------:R-:W-:-:S01]  /*9ac0*/  FADD R141, R26, R141 ;  /* 0x0000008d1a8d7221 */ /* 0x000fc20000000000 */
[----:B------:R-:W-:Y:S01]  /*9ad0*/  FADD R140, R27, R140 ;  /* 0x0000008c1b8c7221 */ /* 0x000fe20000000000 */
[----:B------:R-:W-:-:S01]  /*9ae0*/  FADD R139, R28, R139 ;  /* 0x0000008b1c8b7221 */ /* 0x000fc20000000000 */
[----:B0-----:R-:W4:Y:S04]  /*9af0*/  LDL.LU R137, [R1+0x4b8] ;  /* 0x0004b80001897983 */ /* 0x001f280000300800 */
[----:B------:R0:W-:Y:S01]  /*9b00*/  STL [R1+0x248], R150 ;  /* 0x0002489601007387 */ /* 0x0001e20000100800 */
[----:B------:R-:W-:-:S03]  /*9b10*/  FADD R138, R29, R138 ;  /* 0x0000008a1d8a7221 */ /* 0x000fc60000000000 */
[----:B------:R1:W-:Y:S04]  /*9b20*/  STL [R1+0x24c], R148 ;  /* 0x00024c9401007387 */ /* 0x0003e80000100800 */
        /* <DEDUP_REMOVED lines=9> */
[----:B------:R1:W-:Y:S04]  /*9bc0*/  STL [R1+0x268], R139 ;  /* 0x0002688b01007387 */ /* 0x0003e80000100800 */
[----:B------:R1:W-:Y:S04]  /*9bd0*/  STL [R1+0x26c], R138 ;  /* 0x00026c8a01007387 */ /* 0x0003e80000100800 */
[----:B------:R-:W2:Y:S04]  /*9be0*/  LDL.LU R151, [R1+0x27c] ;  /* 0x00027c0001977983 */ /* 0x000ea80000300800 */
[----:B------:R1:W-:Y:S04]  /*9bf0*/  STL [R1+0x270], R3 ;  /* 0x0002700301007387 */ /* 0x0003e80000100800 */
[----:B0-----:R-:W3:Y:S04]  /*9c00*/  LDL.LU R150, [R1+0x280] ;  /* 0x0002800001967983 */ /* 0x001ee80000300800 */
[----:B------:R0:W-:Y:S04]  /*9c10*/  STL [R1+0x274], R2 ;  /* 0x0002740201007387 */ /* 0x0001e80000100800 */
[----:B------:R-:W4:Y:S04]  /*9c20*/  LDL.LU R149, [R1+0x284] ;  /* 0x0002840001957983 */ /* 0x000f280000300800 */
[----:B------:R0:W-:Y:S04]  /*9c30*/  STL [R1+0x278], R0 ;  /* 0x0002780001007387 */ /* 0x0001e80000100800 */
[----:B-1----:R-:W4:Y:S04]  /*9c40*/  LDL.LU R148, [R1+0x288] ;  /* 0x0002880001947983 */ /* 0x002f280000300800 */
        /* <DEDUP_REMOVED lines=12> */
[----:B------:R-:W4:Y:S01]  /*9d10*/  LDL.LU R0, [R1+0x2bc] ;  /* 0x0002bc0001007983 */ /* 0x000f220000300800 */
[----:B--2---:R-:W-:-:S01]  /*9d20*/  FADD R151, R33, R151 ;  /* 0x0000009721977221 */ /* 0x004fc20000000000 */
[----:B---3--:R-:W-:-:S04]  /*9d30*/  FADD R150, R34, R150 ;  /* 0x0000009622967221 */ /* 0x008fc80000000000 */
[----:B------:R0:W-:Y:S01]  /*9d40*/  STL [R1+0x27c], R151 ;  /* 0x00027c9701007387 */ /* 0x0001e20000100800 */
[----:B----4-:R-:W-:-:S03]  /*9d50*/  FADD R149, R35, R149 ;  /* 0x0000009523957221 */ /* 0x010fc60000000000 */
[----:B------:R1:W-:Y:S01]  /*9d60*/  STL [R1+0x280], R150 ;  /* 0x0002809601007387 */ /* 0x0003e20000100800 */
[----:B------:R-:W-:-:S03]  /*9d70*/  FADD R148, R36, R148 ;  /* 0x0000009424947221 */ /* 0x000fc60000000000 */
        /* <DEDUP_REMOVED lines=24> */
[----:B0-----:R-:W4:Y:S01]  /*9f00*/  LDL.LU R151, [R1+0x2c0] ;  /* 0x0002c00001977983 */ /* 0x001f220000300800 */
[----:B------:R-:W-:-:S03]  /*9f10*/  FADD R0, R49, R0 ;  /* 0x0000000031007221 */ /* 0x000fc60000000000 */
[----:B------:R0:W-:Y:S04]  /*9f20*/  STL [R1+0x2b4], R3 ;  /* 0x0002b40301007387 */ /* 0x0001e80000100800 */
[----:B-1----:R-:W4:Y:S04]  /*9f30*/  LDL.LU R150, [R1+0x2c4] ;  /* 0x0002c40001967983 */ /* 0x002f280000300800 */
[----:B------:R1:W-:Y:S04]  /*9f40*/  STL [R1+0x2b8], R2 ;  /* 0x0002b80201007387 */ /* 0x0003e80000100800 */
[----:B--2---:R-:W2:Y:S04]  /*9f50*/  LDL.LU R149, [R1+0x2c8] ;  /* 0x0002c80001957983 */ /* 0x004ea80000300800 */
[----:B------:R1:W-:Y:S04]  /*9f60*/  STL [R1+0x2bc], R0 ;  /* 0x0002bc0001007387 */ /* 0x0003e80000100800 */
[----:B---3--:R-:W3:Y:S04]  /*9f70*/  LDL.LU R148, [R1+0x2cc] ;  /* 0x0002cc0001947983 */ /* 0x008ee80000300800 */
[----:B----4-:R-:W4:Y:S04]  /*9f80*/  LDL.LU R147, [R1+0x2d0] ;  /* 0x0002d00001937983 */ /* 0x010f280000300800 */
        /* <DEDUP_REMOVED lines=10> */
[----:B-1----:R-:W4:Y:S04]  /*a030*/  LDL.LU R2, [R1+0x2fc] ;  /* 0x0002fc0001027983 */ /* 0x002f280000300800 */
[----:B------:R-:W4:Y:S01]  /*a040*/  LDL.LU R0, [R1+0x300] ;  /* 0x0003000001007983 */ /* 0x000f220000300800 */
[----:B------:R-:W-:-:S01]  /*a050*/  FADD R151, R50, R151 ;  /* 0x0000009732977221 */ /* 0x000fc20000000000 */
[----:B------:R-:W-:-:S04]  /*a060*/  FADD R150, R51, R150 ;  /* 0x0000009633967221 */ /* 0x000fc80000000000 */
[----:B------:R0:W-:Y:S01]  /*a070*/  STL [R1+0x2c0], R151 ;  /* 0x0002c09701007387 */ /* 0x0001e20000100800 */
[----:B--2---:R-:W-:-:S03]  /*a080*/  FADD R149, R52, R149 ;  /* 0x0000009534957221 */ /* 0x004fc60000000000 */
[----:B------:R1:W-:Y:S01]  /*a090*/  STL [R1+0x2c4], R150 ;  /* 0x0002c49601007387 */ /* 0x0003e20000100800 */
[----:B---3--:R-:W-:-:S03]  /*a0a0*/  FADD R148, R53, R148 ;  /* 0x0000009435947221 */ /* 0x008fc60000000000 */
        /* <DEDUP_REMOVED lines=200> */
[----:B------:R-:W-:Y:S01]  /*ad30*/  STL [R1+0x3d0], R151 ;  /* 0x0003d09701007387 */ /* 0x000fe20000100800 */
[----:B--2---:R-:W-:-:S03]  /*ad40*/  FADD R149, R120, R149 ;  /* 0x0000009578957221 */ /* 0x004fc60000000000 */
[----:B------:R-:W-:Y:S01]  /*ad50*/  STL [R1+0x3d4], R150 ;  /* 0x0003d49601007387 */ /* 0x000fe20000100800 */
[----:B---3--:R-:W-:-:S03]  /*ad60*/  FADD R148, R121, R148 ;  /* 0x0000009479947221 */ /* 0x008fc60000000000 */
[----:B------:R-:W-:Y:S01]  /*ad70*/  STL [R1+0x3d8], R149 ;  /* 0x0003d89501007387 */ /* 0x000fe20000100800 */
[----:B----4-:R-:W-:-:S03]  /*ad80*/  FADD R147, R122, R147 ;  /* 0x000000937a937221 */ /* 0x010fc60000000000 */
[----:B------:R-:W-:Y:S01]  /*ad90*/  STL [R1+0x3dc], R148 ;  /* 0x0003dc9401007387 */ /* 0x000fe20000100800 */
[----:B------:R-:W-:-:S03]  /*ada0*/  FADD R146, R123, R146 ;  /* 0x000000927b927221 */ /* 0x000fc60000000000 */
        /* <DEDUP_REMOVED lines=18> */
[----:B------:R0:W-:Y:S04]  /*aed0*/  STL [R1+0x404], R138 ;  /* 0x0004048a01007387 */ /* 0x0001e80000100800 */
[----:B0-----:R-:W2:Y:S04]  /*aee0*/  LDL.LU R138, [R1+0x414] ;  /* 0x00041400018a7983 */ /* 0x001ea80000300800 */
[----:B------:R-:W-:Y:S04]  /*aef0*/  STL [R1+0x408], R3 ;  /* 0x0004080301007387 */ /* 0x000fe80000100800 */
[----:B------:R-:W3:Y:S01]  /*af00*/  LDL.LU R139, [R1+0x418] ;  /* 0x00041800018b7983 */ /* 0x000ee20000300800 */
[----:B------:R-:W-:-:S01]  /*af10*/  FADD R2, R133, R2 ;  /* 0x0000000285027221 */ /* 0x000fc20000000000 */
[----:B------:R-:W-:-:S04]  /*af20*/  FADD R0, R134, R0 ;  /* 0x0000000086007221 */ /* 0x000fc80000000000 */
[----:B------:R0:W-:Y:S04]  /*af30*/  STL [R1+0x40c], R2 ;  /* 0x00040c0201007387 */ /* 0x0001e80000100800 */
        /* <DEDUP_REMOVED lines=16> */
[----:B--2---:R-:W-:-:S05]  /*b040*/  FADD R138, R135, R138 ;  /* 0x0000008a878a7221 */ /* 0x004fca0000000000 */
[----:B------:R0:W-:Y:S01]  /*b050*/  STL [R1+0x414], R138 ;  /* 0x0004148a01007387 */ /* 0x0001e20000100800 */
[----:B---3--:R-:W-:-:S03]  /*b060*/  FADD R139, R136, R139 ;  /* 0x0000008b888b7221 */ /* 0x008fc60000000000 */
[----:B0-----:R-:W2:Y:S04]  /*b070*/  LDL.LU R138, [R1+0x4b4] ;  /* 0x0004b400018a7983 */ /* 0x001ea80000300800 */
[----:B------:R0:W-:Y:S04]  /*b080*/  STL [R1+0x418], R139 ;  /* 0x0004188b01007387 */ /* 0x0001e80000100800 */
[----:B0-----:R-:W3:Y:S01]  /*b090*/  LDL.LU R139, [R1+0x4b0] ;  /* 0x0004b000018b7983 */ /* 0x001ee20000300800 */
[----:B----4-:R-:W-:-:S05]  /*b0a0*/  FADD R140, R137, R140 ;  /* 0x0000008c898c7221 */ /* 0x010fca0000000000 */
[----:B------:R0:W-:Y:S04]  /*b0b0*/  STL [R1+0x41c], R140 ;  /* 0x00041c8c01007387 */ /* 0x0001e80000100800 */
[----:B0-----:R-:W4:Y:S01]  /*b0c0*/  LDL.LU R140, [R1+0x4ac] ;  /* 0x0004ac00018c7983 */ /* 0x001f220000300800 */
        /* <DEDUP_REMOVED lines=35> */
[----:B0-----:R0:W5:Y:S01]  /*b300*/  LDL.LU R2, [R1+0x47c] ;  /* 0x00047c0001027983 */ /* 0x0011620000300800 */
[----:B------:R-:W-:Y:S01]  /*b310*/  UMOV UR6, URZ ;  /* 0x0000003f00067c82 */ /* 0x000fe20008000000 */
[----:B--2---:R-:W-:-:S05]  /*b320*/  FADD R0, R150, R0 ;  /* 0x0000000096007221 */ /* 0x004fca0000000000 */
[----:B------:R1:W-:Y:S01]  /*b330*/  STL [R1+0x450], R0 ;  /* 0x0004500001007387 */ /* 0x0003e20000100800 */
[----:B---3--:R-:W-:-:S03]  /*b340*/  FADD R3, R3, R151 ;  /* 0x0000009703037221 */ /* 0x008fc60000000000 */
[----:B-1----:R0:W5:Y:S04]  /*b350*/  LDL.LU R0, [R1+0x478] ;  /* 0x0004780001007983 */ /* 0x0021680000300800 */
[----:B------:R0:W-:Y:S02]  /*b360*/  STL [R1+0x454], R3 ;  /* 0x0004540301007387 */ /* 0x0001e40000100800 */
.L_x_29:
[----:B------:R-:W-:Y:S05]  /*b370*/  @!P1 BRA `(.L_x_30) ;  /* 0x0000000000049947 */ /* 0x000fea0003800000 */
[----:B------:R-:W-:Y:S01]  /*b380*/  BPT.TRAP 0x1 ;  /* 0x000000040000795c */ /* 0x000fe20000300000 */
.L_x_30:
[----:B0-----:R-:W4:Y:S04]  /*b390*/  LDL R3, [R1+0x458] ;  /* 0x0004580001037983 */ /* 0x001f280000100800 */
[----:B-----5:R0:W-:Y:S04]  /*b3a0*/  STL [R1+0x478], R0 ;  /* 0x0004780001007387 */ /* 0x0201e80000100800 */
[----:B0-----:R-:W2:Y:S01]  /*b3b0*/  LDL R0, [R1+0x45c] ;  /* 0x00045c0001007983 */ /* 0x001ea20000100800 */
[----:B----4-:R-:W-:Y:S01]  /*b3c0*/  ISETP.NE.AND P0, PT, R3, RZ, PT ;  /* 0x000000ff0300720c */ /* 0x010fe20003f05270 */
[----:B------:R-:W-:-:S12]  /*b3d0*/  IMAD.U32 R3, RZ, RZ, UR25 ;  /* 0x00000019ff037e24 */ /* 0x000fd8000f8e00ff */
[----:B------:R-:W-:-:S05]  /*b3e0*/  @P0 LEA R3, R3, UR11, 0x3 ;  /* 0x0000000b03030c11 */ /* 0x000fca000f8e18ff */
[----:B------:R-:W-:-:S05]  /*b3f0*/  @P0 VIADD R3, R3, 0x70 ;  /* 0x0000007003030836 */ /* 0x000fca0000000000 */
[----:B--2---:R-:W-:Y:S02]  /*b400*/  @P0 PRMT R3, R0, 0x654, R3 ;  /* 0x0000065400030816 */ /* 0x004fe40000000003 */
[----:B------:R0:W5:Y:S01]  /*b410*/  LDL.LU R0, [R1+0x478] ;  /* 0x0004780001007983 */ /* 0x0001620000300800 */
[----:B------:R-:W-:Y:S01]  /*b420*/  UISETP.GT.U32.AND UP0, UPT, UR13, 0x1, UPT ;  /* 0x000000010d00788c */ /* 0x000fe2000bf04070 */
[----:B------:R0:W-:Y:S05]  /*b430*/  @P0 SYNCS.ARRIVE.TRANS64.RED.A1T0 RZ, [R3+URZ], RZ ;  /* 0x000000ff03ff09a7 */ /* 0x0001ea000810043f */
[----:B------:R-:W-:-:S13]  /*b440*/  PLOP3.LUT P0, PT, PT, PT, UP0, 0x80, 0x0 ;  /* 0x000000000000781c */ /* 0x000fda0003f0f008 */
[----:B0-----:R-:W-:Y:S05]  /*b450*/  @P0 BRA `(.L_x_31) ;  /* 0x0000000000040947 */ /* 0x001fea0003800000 */
[----:B------:R-:W-:Y:S01]  /*b460*/  BPT.TRAP 0x1 ;  /* 0x000000040000795c */ /* 0x000fe20000300000 */
.L_x_31:
[----:B------:R-:W-:Y:S01]  /*b470*/  UIADD3 UR14, UR14, 0x1, URZ ;  /* 0x000000010e0e7890 */ /* 0x000fe2000fffe03f */
[C---:B------:R-:W-:Y:S01]  /*b480*/  ISETP.GT.AND P0, PT, R2.reuse, 0x1, PT ;  /* 0x000000010200780c */ /* 0x040fe20003f04270 */
[----:B------:R-:W-:Y:S01]  /*b490*/  UIADD3 UR25, UR25, 0x1, URZ ;  /* 0x0000000119197890 */ /* 0x000fe2000fffe03f */
[----:B------:R-:W-:Y:S01]  /*b4a0*/  VIADD R2, R2, 0xffffffff ;  /* 0xffffffff02027836 */ /* 0x000fe20000000000 */
[----:B------:R-:W-:Y:S02]  /*b4b0*/  UISETP.NE.AND UP0, UPT, UR14, 0xe, UPT ;  /* 0x0000000e0e00788c */ /* 0x000fe4000bf05270 */
[----:B------:R-:W-:Y:S02]  /*b4c0*/  UISETP.NE.AND UP1, UPT, UR25, 0xe, UPT ;  /* 0x0000000e1900788c */ /* 0x000fe4000bf25270 */
[----:B------:R-:W-:Y:S02]  /*b4d0*/  USEL UR8, URZ, 0x1, UP0 ;  /* 0x000000013f087887 */ /* 0x000fe40008000000 */
[----:B------:R-:W-:-:S02]  /*b4e0*/  USEL UR14, UR14, URZ, UP0 ;  /* 0x0000003f0e0e7287 */ /* 0x000fc40008000000 */
[----:B------:R-:W-:Y:S02]  /*b4f0*/  USEL UR25, UR25, URZ, UP1 ;  /* 0x0000003f19197287 */ /* 0x000fe40008800000 */
[----:B-----5:R-:W-:Y:S01]  /*b500*/  LOP3.LUT R0, R0, UR8, RZ, 0x3c, !PT ;  /* 0x0000000800007c12 */ /* 0x020fe2000f8e3cff */
[----:B------:R-:W-:Y:S01]  /*b510*/  UMOV UR8, 0x1 ;  /* 0x0000000100087882 */ /* 0x000fe20000000000 */
[----:B------:R-:W-:Y:S08]  /*b520*/  @P0 BRA `(.L_x_32) ;  /* 0xffffffb000600947 */ /* 0x000ff0000383ffff */
.L_x_24:
[----:B------:R-:W-:-:S04]  /*b530*/  UISETP.NE.AND UP0, UPT, UR6, URZ, UPT ;  /* 0x0000003f0600728c */ /* 0x000fc8000bf05270 */
[----:B------:R-:W-:-:S06]  /*b540*/  USEL UR6, URZ, 0x1, !UP0 ;  /* 0x000000013f067887 */ /* 0x000fcc000c000000 */
[----:B------:R-:W-:-:S13]  /*b550*/  ISETP.NE.AND P0, PT, RZ, UR6, PT ;  /* 0x00000006ff007c0c */ /* 0x000fda000bf05270 */
[----:B------:R-:W-:Y:S05]  /*b560*/  @!P0 BRA `(.L_x_33) ;  /* 0x0000003800188947 */ /* 0x000fea0003800000 */
[----:B------:R0:W-:Y:S04]  /*b570*/  STL [R1+0x628], R43 ;  /* 0x0006282b01007387 */ /* 0x0001e80000100800 */
[----:B0-----:R-:W4:Y:S04]  /*b580*/  LDL.LU R43, [R1] ;  /* 0x00000000012b7983 */ /* 0x001f280000300800 */
[----:B------:R0:W-:Y:S04]  /*b590*/  STL [R1+0x624], R44 ;  /* 0x0006242c01007387 */ /* 0x0001e80000100800 */
[----:B0-----:R-:W5:Y:S04]  /*b5a0*/  LDL.LU R44, [R1+0x4] ;  /* 0x00000400012c7983 */ /* 0x001f680000300800 */
[----:B------:R0:W-:Y:S04]  /*b5b0*/  STL [R1+0x620], R45 ;  /* 0x0006202d01007387 */ /* 0x0001e80000100800 */
[----:B0-----:R-:W2:Y:S04]  /*b5c0*/  LDL.LU R45, [R1+0x8] ;  /* 0x00000800012d7983 */ /* 0x001ea80000300800 */
[----:B------:R0:W-:Y:S04]  /*b5d0*/  STL [R1+0x61c], R46 ;  /* 0x00061c2e01007387 */ /* 0x0001e80000100800 */
[----:B0-----:R-:W3:Y:S04]  /*b5e0*/  LDL.LU R46, [R1+0xc] ;  /* 0x00000c00012e7983 */ /* 0x001ee80000300800 */
        /* <DEDUP_REMOVED lines=140> */
[----:B------:R-:W3:Y:S04]  /*beb0*/  LDL.LU R0, [R1+0x204] ;  /* 0x0002040001007983 */ /* 0x000ee80000300800 */
[----:B------:R-:W3:Y:S04]  /*bec0*/  LDL.LU R2, [R1+0x1b0] ;  /* 0x0001b00001027983 */ /* 0x000ee80000300800 */
[----:B------:R-:W3:Y:S04]  /*bed0*/  LDL.LU R3, [R1+0x208] ;  /* 0x0002080001037983 */ /* 0x000ee80000300800 */
        /* <DEDUP_REMOVED lines=65> */
[----:B0-----:R-:W3:Y:S01]  /*c2f0*/  LDL.LU R149, [R1+0x130] ;  /* 0x0001300001957983 */ /* 0x001ee20000300800 */
[----:B----4-:R-:W-:-:S03]  /*c300*/  FADD R4, R43, R4 ;  /* 0x000000042b047221 */ /* 0x010fc60000000000 */
[----:B------:R0:W-:Y:S01]  /*c310*/  STL [R1+0x47c], R150 ;  /* 0x00047c9601007387 */ /* 0x0001e20000100800 */
[----:B-----5:R-:W-:Y:S01]  /*c320*/  FADD R5, R44, R5 ;  /* 0x000000052c057221 */ /* 0x020fe20000000000 */
[----:B--2---:R-:W-:Y:S01]  /*c330*/  FADD R6, R45, R6 ;  /* 0x000000062d067221 */ /* 0x004fe20000000000 */
[----:B---3--:R-:W-:Y:S01]  /*c340*/  FADD R7, R46, R7 ;  /* 0x000000072e077221 */ /* 0x008fe20000000000 */
[----:B------:R-:W-:Y:S01]  /*c350*/  FADD R8, R47, R8 ;  /* 0x000000082f087221 */ /* 0x000fe20000000000 */
[----:B0-----:R-:W2:Y:S04]  /*c360*/  LDL.LU R150, [R1+0x12c] ;  /* 0x00012c0001967983 */ /* 0x001ea80000300800 */
[----:B------:R0:W-:Y:S01]  /*c370*/  STL [R1+0x478], R151 ;  /* 0x0004789701007387 */ /* 0x0001e20000100800 */
[----:B------:R-:W-:Y:S01]  /*c380*/  FADD R9, R48, R9 ;  /* 0x0000000930097221 */ /* 0x000fe20000000000 */
[----:B------:R-:W-:Y:S01]  /*c390*/  FADD R10, R49, R10 ;  /* 0x0000000a310a7221 */ /* 0x000fe20000000000 */
[----:B------:R-:W-:Y:S01]  /*c3a0*/  FADD R11, R50, R11 ;  /* 0x0000000b320b7221 */ /* 0x000fe20000000000 */
[----:B0-----:R-:W3:Y:S04]  /*c3b0*/  LDL.LU R151, [R1+0x128] ;  /* 0x0001280001977983 */ /* 0x001ee80000300800 */
[----:B------:R-:W4:Y:S04]  /*c3c0*/  LDL.LU R43, [R1+0x628] ;  /* 0x00062800012b7983 */ /* 0x000f280000300800 */
[----:B------:R-:W5:Y:S04]  /*c3d0*/  LDL.LU R44, [R1+0x624] ;  /* 0x00062400012c7983 */ /* 0x000f680000300800 */
[----:B------:R-:W4:Y:S04]  /*c3e0*/  LDL.LU R45, [R1+0x620] ;  /* 0x00062000012d7983 */ /* 0x000f280000300800 */
[----:B------:R-:W5:Y:S01]  /*c3f0*/  LDL.LU R46, [R1+0x61c] ;  /* 0x00061c00012e7983 */ /* 0x000f620000300800 */
[----:B------:R-:W-:-:S03]  /*c400*/  FADD R12, R51, R12 ;  /* 0x0000000c330c7221 */ /* 0x000fc60000000000 */
[----:B------:R-:W4:Y:S01]  /*c410*/  LDL.LU R47, [R1+0x618] ;  /* 0x00061800012f7983 */ /* 0x000f220000300800 */
[----:B------:R-:W-:-:S03]  /*c420*/  FADD R13, R52, R13 ;  /* 0x0000000d340d7221 */ /* 0x000fc60000000000 */
        /* <DEDUP_REMOVED lines=134> */
[----:B------:R-:W4:Y:S04]  /*cc90*/  LDL.LU R115, [R1+0x508] ;  /* 0x0005080001737983 */ /* 0x000f280000300800 */
[----:B------:R-:W4:Y:S01]  /*cca0*/  LDL.LU R116, [R1+0x504] ;  /* 0x0005040001747983 */ /* 0x000f220000300800 */
[----:B------:R-:W-:Y:S01]  /*ccb0*/  FADD R3, R2, R3 ;  /* 0x0000000302037221 */ /* 0x000fe20000000000 */
[----:B------:R-:W-:Y:S01]  /*ccc0*/  FADD R237, R120, R237 ;  /* 0x000000ed78ed7221 */ /* 0x000fe20000000000 */
[----:B------:R-:W-:Y:S01]  /*ccd0*/  FADD R236, R121, R236 ;  /* 0x000000ec79ec7221 */ /* 0x000fe20000000000 */
[----:B------:R-:W5:Y:S01]  /*cce0*/  LDL.LU R117, [R1+0x1b4] ;  /* 0x0001b40001757983 */ /* 0x000f620000300800 */
[----:B------:R-:W-:Y:S01]  /*ccf0*/  FADD R235, R122, R235 ;  /* 0x000000eb7aeb7221 */ /* 0x000fe20000000000 */
[----:B------:R-:W-:Y:S01]  /*cd00*/  FADD R234, R123, R234 ;  /* 0x000000ea7bea7221 */ /* 0x000fe20000000000 */
[----:B------:R-:W-:Y:S01]  /*cd10*/  FADD R233, R124, R233 ;  /* 0x000000e97ce97221 */ /* 0x000fe20000000000 */
[----:B------:R0:W-:Y:S01]  /*cd20*/  STL [R1+0x200], R118 ;  /* 0x0002007601007387 */ /* 0x0001e20000100800 */
        /* <DEDUP_REMOVED lines=11> */
[----:B0-----:R-:W4:Y:S01]  /*cde0*/  LDL.LU R118, [R1+0x1b8] ;  /* 0x0001b80001767983 */ /* 0x001f220000300800 */
[----:B------:R-:W-:Y:S01]  /*cdf0*/  FADD R217, R140, R217 ;  /* 0x000000d98cd97221 */ /* 0x000fe20000000000 */
[----:B------:R-:W-:Y:S01]  /*ce00*/  FADD R223, R134, R223 ;  /* 0x000000df86df7221 */ /* 0x000fe20000000000 */
[----:B------:R-:W-:Y:S01]  /*ce10*/  FADD R216, R141, R216 ;  /* 0x000000d88dd87221 */ /* 0x000fe20000000000 */
[----:B------:R0:W-:Y:S01]  /*ce20*/  STL [R1+0x208], R3 ;  /* 0x0002080301007387 */ /* 0x0001e20000100800 */
[----:B------:R-:W-:Y:S01]  /*ce30*/  FADD R222, R135, R222 ;  /* 0x000000de87de7221 */ /* 0x000fe20000000000 */
[----:B------:R-:W-:Y:S01]  /*ce40*/  FADD R215, R142, R215 ;  /* 0x000000d78ed77221 */ /* 0x000fe20000000000 */
[----:B------:R-:W-:Y:S01]  /*ce50*/  FADD R221, R136, R221 ;  /* 0x000000dd88dd7221 */ /* 0x000fe20000000000 */
[----:B-1----:R-:W4:Y:S01]  /*ce60*/  LDL.LU R0, [R1+0x210] ;  /* 0x0002100001007983 */ /* 0x002f220000300800 */
[----:B------:R-:W-:Y:S01]  /*ce70*/  FADD R214, R143, R214 ;  /* 0x000000d68fd67221 */ /* 0x000fe20000000000 */
[----:B------:R-:W-:Y:S01]  /*ce80*/  FADD R220, R137, R220 ;  /* 0x000000dc89dc7221 */ /* 0x000fe20000000000 */
[----:B------:R-:W-:Y:S01]  /*ce90*/  FADD R213, R144, R213 ;  /* 0x000000d590d57221 */ /* 0x000fe20000000000 */
[----:B------:R-:W4:Y:S01]  /*cea0*/  LDL.LU R119, [R1+0x1bc] ;  /* 0x0001bc0001777983 */ /* 0x000f220000300800 */
[----:B------:R-:W-:Y:S01]  /*ceb0*/  FADD R219, R138, R219 ;  /* 0x000000db8adb7221 */ /* 0x000fe20000000000 */
[----:B------:R-:W-:Y:S01]  /*cec0*/  FADD R212, R145, R212 ;  /* 0x000000d491d47221 */ /* 0x000fe20000000000 */
[----:B------:R-:W-:Y:S01]  /*ced0*/  FADD R218, R139, R218 ;  /* 0x000000da8bda7221 */ /* 0x000fe20000000000 */
[----:B------:R-:W4:Y:S01]  /*cee0*/  LDL.LU R2, [R1+0x214] ;  /* 0x0002140001027983 */ /* 0x000f220000300800 */
[----:B------:R-:W-:Y:S01]  /*cef0*/  FADD R211, R146, R211 ;  /* 0x000000d392d37221 */ /* 0x000fe20000000000 */
[----:B---3--:R-:W-:Y:S01]  /*cf00*/  FADD R206, R151, R206 ;  /* 0x000000ce97ce7221 */ /* 0x008fe20000000000 */
[----:B------:R-:W-:Y:S01]  /*cf10*/  FADD R210, R147, R210 ;  /* 0x000000d293d27221 */ /* 0x000fe20000000000 */
[----:B------:R-:W3:Y:S01]  /*cf20*/  LDL.LU R120, [R1+0x1c0] ;  /* 0x0001c00001787983 */ /* 0x000ee20000300800 */
[----:B--2---:R-:W-:Y:S01]  /*cf30*/  FADD R207, R150, R207 ;  /* 0x000000cf96cf7221 */ /* 0x004fe20000000000 */
[----:B------:R-:W-:-:S02]  /*cf40*/  FADD R209, R148, R209 ;  /* 0x000000d194d17221 */ /* 0x000fc40000000000 */
[----:B0-----:R-:W3:Y:S04]  /*cf50*/  LDL.LU R3, [R1+0x218] ;  /* 0x0002180001037983 */ /* 0x001ee80000300800 */
[----:B------:R-:W2:Y:S04]  /*cf60*/  LDL.LU R121, [R1+0x1c4] ;  /* 0x0001c40001797983 */ /* 0x000ea80000300800 */
        /* <DEDUP_REMOVED lines=28> */
[----:B------:R-:W2:Y:S01]  /*d130*/  LDL.LU R148, [R1+0x254] ;  /* 0x0002540001947983 */ /* 0x000ea20000300800 */
[----:B-----5:R-:W-:-:S03]  /*d140*/  FADD R149, R117, R149 ;  /* 0x0000009575957221 */ /* 0x020fc60000000000 */
[----:B------:R-:W5:Y:S04]  /*d150*/  LDL.LU R117, [R1+0x500] ;  /* 0x0005000001757983 */ /* 0x000f680000300800 */
[----:B------:R0:W-:Y:S04]  /*d160*/  STL [R1+0x20c], R149 ;  /* 0x00020c9501007387 */ /* 0x0001e80000100800 */
[----:B0-----:R-:W5:Y:S01]  /*d170*/  LDL.LU R149, [R1+0x258] ;  /* 0x0002580001957983 */ /* 0x001f620000300800 */
[----:B----4-:R-:W-:-:S03]  /*d180*/  FADD R0, R118, R0 ;  /* 0x0000000076007221 */ /* 0x010fc60000000000 */
[----:B------:R-:W4:Y:S01]  /*d190*/  LDL.LU R118, [R1+0x4fc] ;  /* 0x0004fc0001767983 */ /* 0x000f220000300800 */
[----:B------:R-:W-:-:S03]  /*d1a0*/  FADD R2, R119, R2 ;  /* 0x0000000277027221 */ /* 0x000fc60000000000 */
[----:B------:R0:W-:Y:S01]  /*d1b0*/  STL [R1+0x210], R0 ;  /* 0x0002100001007387 */ /* 0x0001e20000100800 */
[----:B---3--:R-:W-:-:S03]  /*d1c0*/  FADD R3, R120, R3 ;  /* 0x0000000378037221 */ /* 0x008fc60000000000 */
[----:B0-----:R-:W3:Y:S04]  /*d1d0*/  LDL.LU R0, [R1+0x25c] ;  /* 0x00025c0001007983 */ /* 0x001ee80000300800 */
[----:B------:R-:W4:Y:S01]  /*d1e0*/  LDL.LU R119, [R1+0x4f8] ;  /* 0x0004f80001777983 */ /* 0x000f220000300800 */
[----:B--2---:R-:W-:-:S03]  /*d1f0*/  FADD R122, R121, R122 ;  /* 0x0000007a797a7221 */ /* 0x004fc60000000000 */
[----:B------:R0:W-:Y:S01]  /*d200*/  STL [R1+0x214], R2 ;  /* 0x0002140201007387 */ /* 0x0001e20000100800 */
[----:B------:R-:W-:-:S03]  /*d210*/  FADD R124, R123, R124 ;  /* 0x0000007c7b7c7221 */ /* 0x000fc60000000000 */
[----:B0-----:R-:W2:Y:S04]  /*d220*/  LDL.LU R2, [R1+0x260] ;  /* 0x0002600001027983 */ /* 0x001ea80000300800 */
[----:B------:R-:W4:Y:S04]  /*d230*/  LDL.LU R120, [R1+0x4f4] ;  /* 0x0004f40001787983 */ /* 0x000f280000300800 */
[----:B------:R0:W-:Y:S01]  /*d240*/  STL [R1+0x218], R3 ;  /* 0x0002180301007387 */ /* 0x0001e20000100800 */
[----:B------:R-:W-:Y:S01]  /*d250*/  FADD R126, R125, R126 ;  /* 0x0000007e7d7e7221 */ /* 0x000fe20000000000 */
[----:B------:R-:W-:-:S02]  /*d260*/  FADD R128, R127, R128 ;  /* 0x000000807f807221 */ /* 0x000fc40000000000 */
[----:B0-----:R-:W4:Y:S04]  /*d270*/  LDL.LU R3, [R1+0x264] ;  /* 0x0002640001037983 */ /* 0x001f280000300800 */
[----:B------:R-:W4:Y:S04]  /*d280*/  LDL.LU R121, [R1+0x4f0] ;  /* 0x0004f00001797983 */ /* 0x000f280000300800 */
[----:B------:R0:W-:Y:S01]  /*d290*/  STL [R1+0x21c], R122 ;  /* 0x00021c7a01007387 */ /* 0x0001e20000100800 */
[----:B------:R-:W-:-:S03]  /*d2a0*/  FADD R130, R129, R130 ;  /* 0x0000008281827221 */ /* 0x000fc60000000000 */
        /* <DEDUP_REMOVED lines=42> */
[----:B------:R0:W-:Y:S04]  /*d550*/  STL [R1+0x248], R145 ;  /* 0x0002489101007387 */ /* 0x0001e80000100800 */
[----:B0-----:R-:W4:Y:S04]  /*d560*/  LDL.LU R145, [R1+0x27c] ;  /* 0x00027c0001917983 */ /* 0x001f280000300800 */
[----:B------:R-:W4:Y:S04]  /*d570*/  LDL.LU R139, [R1+0x4a8] ;  /* 0x0004a800018b7983 */ /* 0x000f280000300800 */
[----:B------:R0:W-:Y:S04]  /*d580*/  STL [R1+0x24c], R146 ;  /* 0x00024c9201007387 */ /* 0x0001e80000100800 */
[----:B0-----:R-:W4:Y:S04]  /*d590*/  LDL.LU R146, [R1+0x280] ;  /* 0x0002800001927983 */ /* 0x001f280000300800 */
[----:B------:R0:W-:Y:S01]  /*d5a0*/  STL [R1+0x250], R147 ;  /* 0x0002509301007387 */ /* 0x0001e20000100800 */
[----:B-----5:R-:W-:-:S03]  /*d5b0*/  FADD R149, R24, R149 ;  /* 0x0000009518957221 */ /* 0x020fc60000000000 */
[----:B0-----:R-:W5:Y:S04]  /*d5c0*/  LDL.LU R147, [R1+0x284] ;  /* 0x0002840001937983 */ /* 0x001f680000300800 */
[----:B------:R0:W-:Y:S04]  /*d5d0*/  STL [R1+0x254], R148 ;  /* 0x0002549401007387 */ /* 0x0001e80000100800 */
[----:B0-----:R-:W5:Y:S04]  /*d5e0*/  LDL.LU R148, [R1+0x288] ;  /* 0x0002880001947983 */ /* 0x001f680000300800 */
[----:B------:R0:W-:Y:S04]  /*d5f0*/  STL [R1+0x258], R149 ;  /* 0x0002589501007387 */ /* 0x0001e80000100800 */
[----:B0-----:R-:W5:Y:S04]  /*d600*/  LDL.LU R149, [R1+0x28c] ;  /* 0x00028c0001957983 */ /* 0x001f680000300800 */
[----:B------:R-:W5:Y:S04]  /*d610*/  LDL.LU R150, [R1+0x290] ;  /* 0x0002900001967983 */ /* 0x000f680000300800 */
[----:B------:R-:W5:Y:S01]  /*d620*/  LDL.LU R151, [R1+0x294] ;  /* 0x0002940001977983 */ /* 0x000f620000300800 */
[----:B---3--:R-:W-:Y:S01]  /*d630*/  FADD R0, R25, R0 ;  /* 0x0000000019007221 */ /* 0x008fe20000000000 */
[----:B--2---:R-:W-:-:S04]  /*d640*/  FADD R2, R26, R2 ;  /* 0x000000021a027221 */ /* 0x004fc80000000000 */
[----:B------:R0:W-:Y:S01]  /*d650*/  STL [R1+0x25c], R0 ;  /* 0x00025c0001007387 */ /* 0x0001e20000100800 */
[----:B----4-:R-:W-:-:S03]  /*d660*/  FADD R3, R27, R3 ;  /* 0x000000031b037221 */ /* 0x010fc60000000000 */
[----:B------:R-:W2:Y:S04]  /*d670*/  LDL.LU R27, [R1+0x2c8] ;  /* 0x0002c800011b7983 */ /* 0x000ea80000300800 */
[----:B------:R1:W-:Y:S04]  /*d680*/  STL [R1+0x260], R2 ;  /* 0x0002600201007387 */ /* 0x0003e80000100800 */
[----:B------:R-:W3:Y:S04]  /*d690*/  LDL.LU R26, [R1+0x2cc] ;  /* 0x0002cc00011a7983 */ /* 0x000ee80000300800 */
[----:B------:R-:W4:Y:S04]  /*d6a0*/  LDL.LU R25, [R1+0x2d0] ;  /* 0x0002d00001197983 */ /* 0x000f280000300800 */
[----:B------:R1:W-:Y:S04]  /*d6b0*/  STL [R1+0x264], R3 ;  /* 0x0002640301007387 */ /* 0x0003e80000100800 */
[----:B------:R-:W4:Y:S04]  /*d6c0*/  LDL.LU R24, [R1+0x2d4] ;  /* 0x0002d40001187983 */ /* 0x000f280000300800 */
[----:B0-----:R-:W4:Y:S04]  /*d6d0*/  LDL.LU R0, [R1+0x2d8] ;  /* 0x0002d80001007983 */ /* 0x001f280000300800 */
[----:B-1----:R-:W4:Y:S04]  /*d6e0*/  LDL.LU R2, [R1+0x2dc] ;  /* 0x0002dc0001027983 */ /* 0x002f280000300800 */
[----:B------:R-:W4:Y:S01]  /*d6f0*/  LDL.LU R3, [R1+0x2e0] ;  /* 0x0002e00001037983 */ /* 0x000f220000300800 */
[----:B------:R-:W-:-:S05]  /*d700*/  FADD R140, R28, R140 ;  /* 0x0000008c1c8c7221 */ /* 0x000fca0000000000 */
[----:B------:R0:W-:Y:S04]  /*d710*/  STL [R1+0x268], R140 ;  /* 0x0002688c01007387 */ /* 0x0001e80000100800 */
[----:B0-----:R-:W4:Y:S01]  /*d720*/  LDL.LU R140, [R1+0x4a4] ;  /* 0x0004a400018c7983 */ /* 0x001f220000300800 */
[----:B------:R-:W-:-:S03]  /*d730*/  FADD R141, R29, R141 ;  /* 0x0000008d1d8d7221 */ /* 0x000fc60000000000 */
[----:B------:R-:W4:Y:S04]  /*d740*/  LDL.LU R28, [R1+0x2c4] ;  /* 0x0002c400011c7983 */ /* 0x000f280000300800 */
        /* <DEDUP_REMOVED lines=20> */
[----:B------:R0:W-:Y:S01]  /*d890*/  STL [R1+0x280], R146 ;  /* 0x0002809201007387 */ /* 0x0001e20000100800 */
[----:B-----5:R-:W-:-:S03]  /*d8a0*/  FADD R147, R35, R147 ;  /* 0x0000009323937221 */ /* 0x020fc60000000000 */
[----:B0-----:R-:W5:Y:S04]  /*d8b0*/  LDL.LU R146, [R1+0x48c] ;  /* 0x00048c0001927983 */ /* 0x001f680000300800 */
[----:B------:R-:W5:Y:S04]  /*d8c0*/  LDL.LU R34, [R1+0x2ac] ;  /* 0x0002ac0001227983 */ /* 0x000f680000300800 */
[----:B------:R0:W-:Y:S01]  /*d8d0*/  STL [R1+0x284], R147 ;  /* 0x0002849301007387 */ /* 0x0001e20000100800 */
[----:B------:R-:W-:-:S03]  /*d8e0*/  FADD R148, R36, R148 ;  /* 0x0000009424947221 */ /* 0x000fc60000000000 */
[----:B0-----:R-:W5:Y:S04]  /*d8f0*/  LDL.LU R147, [R1+0x488] ;  /* 0x0004880001937983 */ /* 0x001f680000300800 */
[----:B------:R-:W5:Y:S01]  /*d900*/  LDL.LU R35, [R1+0x2a8] ;  /* 0x0002a80001237983 */ /* 0x000f620000300800 */
[----:B------:R-:W-:-:S03]  /*d910*/  FADD R149, R37, R149 ;  /* 0x0000009525957221 */ /* 0x000fc60000000000 */
[----:B------:R0:W-:Y:S01]  /*d920*/  STL [R1+0x288], R148 ;  /* 0x0002889401007387 */ /* 0x0001e20000100800 */
[----:B------:R-:W-:Y:S01]  /*d930*/  FADD R150, R38, R150 ;  /* 0x0000009626967221 */ /* 0x000fe20000000000 */
[----:B------:R-:W-:Y:S02]  /*d940*/  FADD R151, R39, R151 ;  /* 0x0000009727977221 */ /* 0x000fe40000000000 */
[----:B0-----:R-:W5:Y:S04]  /*d950*/  LDL.LU R148, [R1+0x484] ;  /* 0x0004840001947983 */ /* 0x001f680000300800 */
[----:B------:R-:W5:Y:S04]  /*d960*/  LDL.LU R36, [R1+0x2a4] ;  /* 0x0002a40001247983 */ /* 0x000f680000300800 */
[----:B------:R0:W-:Y:S04]  /*d970*/  STL [R1+0x28c], R149 ;  /* 0x00028c9501007387 */ /* 0x0001e80000100800 */
[----:B0-----:R-:W5:Y:S04]  /*d980*/  LDL.LU R149, [R1+0x480] ;  /* 0x0004800001957983 */ /* 0x001f680000300800 */
[----:B------:R-:W5:Y:S04]  /*d990*/  LDL.LU R37, [R1+0x2a0] ;  /* 0x0002a00001257983 */ /* 0x000f680000300800 */
[----:B------:R0:W-:Y:S04]  /*d9a0*/  STL [R1+0x290], R150 ;  /* 0x0002909601007387 */ /* 0x0001e80000100800 */
[----:B0-----:R-:W5:Y:S04]  /*d9b0*/  LDL.LU R150, [R1+0x47c] ;  /* 0x00047c0001967983 */ /* 0x001f680000300800 */
[----:B------:R-:W5:Y:S04]  /*d9c0*/  LDL.LU R38, [R1+0x29c] ;  /* 0x00029c0001267983 */ /* 0x000f680000300800 */
[----:B------:R0:W-:Y:S04]  /*d9d0*/  STL [R1+0x294], R151 ;  /* 0x0002949701007387 */ /* 0x0001e80000100800 */
[----:B0-----:R-:W5:Y:S04]  /*d9e0*/  LDL.LU R151, [R1+0x478] ;  /* 0x0004780001977983 */ /* 0x001f680000300800 */
[----:B------:R-:W5:Y:S01]  /*d9f0*/  LDL.LU R39, [R1+0x298] ;  /* 0x0002980001277983 */ /* 0x000f620000300800 */
[----:B--2---:R-:W-:Y:S01]  /*da00*/  FADD R27, R52, R27 ;  /* 0x0000001b341b7221 */ /* 0x004fe20000000000 */
[----:B---3--:R-:W-:Y:S01]  /*da10*/  FADD R26, R53, R26 ;  /* 0x0000001a351a7221 */ /* 0x008fe20000000000 */
[----:B----4-:R-:W-:Y:S01]  /*da20*/  FADD R25, R54, R25 ;  /* 0x0000001936197221 */ /* 0x010fe20000000000 */
[----:B------:R-:W-:Y:S01]  /*da30*/  FADD R24, R55, R24 ;  /* 0x0000001837187221 */ /* 0x000fe20000000000 */
        /* <DEDUP_REMOVED lines=9> */
[----:B-----5:R-:W-:Y:S01]  /*dad0*/  FADD R34, R45, R34 ;  /* 0x000000222d227221 */ /* 0x020fe20000000000 */
[----:B------:R-:W-:Y:S01]  /*dae0*/  FADD R35, R44, R35 ;  /* 0x000000232c237221 */ /* 0x000fe20000000000 */
[----:B------:R-:W-:Y:S01]  /*daf0*/  FADD R36, R43, R36 ;  /* 0x000000242b247221 */ /* 0x000fe20000000000 */
[----:B------:R-:W-:Y:S01]  /*db00*/  FADD R37, R42, R37 ;  /* 0x000000252a257221 */ /* 0x000fe20000000000 */
[----:B------:R-:W-:Y:S01]  /*db10*/  FADD R38, R41, R38 ;  /* 0x0000002629267221 */ /* 0x000fe20000000000 */
[----:B------:R-:W-:-:S05]  /*db20*/  FADD R39, R40, R39 ;  /* 0x0000002728277221 */ /* 0x000fca0000000000 */
[----:B------:R0:W-:Y:S04]  /*db30*/  STL [R1+0x298], R39 ;  /* 0x0002982701007387 */ /* 0x0001e80000100800 */
        /* <DEDUP_REMOVED lines=15> */
[----:B------:R-:W5:Y:S04]  /*dc30*/  LDL.LU R51, [R1+0x2e4] ;  /* 0x0002e40001337983 */ /* 0x000f680000300800 */
[----:B------:R5:W-:Y:S04]  /*dc40*/  STL [R1+0x2d8], R0 ;  /* 0x0002d80001007387 */ /* 0x000be80000100800 */
[----:B------:R-:W5:Y:S04]  /*dc50*/  LDL.LU R50, [R1+0x2e8] ;  /* 0x0002e80001327983 */ /* 0x000f680000300800 */
[----:B------:R5:W-:Y:S04]  /*dc60*/  STL [R1+0x2dc], R2 ;  /* 0x0002dc0201007387 */ /* 0x000be80000100800 */
[----:B------:R-:W5:Y:S04]  /*dc70*/  LDL.LU R49, [R1+0x2ec] ;  /* 0x0002ec0001317983 */ /* 0x000f680000300800 */
[----:B------:R5:W-:Y:S04]  /*dc80*/  STL [R1+0x2e0], R3 ;  /* 0x0002e00301007387 */ /* 0x000be80000100800 */
[----:B------:R-:W5:Y:S04]  /*dc90*/  LDL.LU R48, [R1+0x2f0] ;  /* 0x0002f00001307983 */ /* 0x000f680000300800 */
        /* <DEDUP_REMOVED lines=8> */
[----:B0-----:R-:W5:Y:S04]  /*dd20*/  LDL.LU R39, [R1+0x314] ;  /* 0x0003140001277983 */ /* 0x001f680000300800 */
[----:B-1----:R-:W5:Y:S04]  /*dd30*/  LDL.LU R38, [R1+0x318] ;  /* 0x0003180001267983 */ /* 0x002f680000300800 */
[----:B--2---:R-:W2:Y:S04]  /*dd40*/  LDL.LU R37, [R1+0x31c] ;  /* 0x00031c0001257983 */ /* 0x004ea80000300800 */
[----:B---3--:R-:W3:Y:S04]  /*dd50*/  LDL.LU R36, [R1+0x320] ;  /* 0x0003200001247983 */ /* 0x008ee80000300800 */
[----:B----4-:R-:W4:Y:S04]  /*dd60*/  LDL.LU R35, [R1+0x324] ;  /* 0x0003240001237983 */ /* 0x010f280000300800 */
[----:B-----5:R-:W5:Y:S04]  /*dd70*/  LDL.LU R34, [R1+0x328] ;  /* 0x0003280001227983 */ /* 0x020f680000300800 */
        /* <DEDUP_REMOVED lines=12> */
[----:B------:R-:W5:Y:S01]  /*de40*/  LDL.LU R3, [R1+0x35c] ;  /* 0x00035c0001037983 */ /* 0x000f620000300800 */
[----:B------:R-:W-:Y:S01]  /*de50*/  FADD R51, R59, R51 ;  /* 0x000000333b337221 */ /* 0x000fe20000000000 */
[----:B------:R-:W-:-:S04]  /*de60*/  FADD R50, R60, R50 ;  /* 0x000000323c327221 */ /* 0x000fc80000000000 */
        /* <DEDUP_REMOVED lines=25> */
[----:B--2---:R-:W-:-:S03]  /*e000*/  FADD R37, R73, R37 ;  /* 0x0000002549257221 */ /* 0x004fc60000000000 */
[----:B------:R2:W-:Y:S01]  /*e010*/  STL [R1+0x318], R38 ;  /* 0x0003182601007387 */ /* 0x0005e20000100800 */
[----:B---3--:R-:W-:-:S03]  /*e020*/  FADD R36, R74, R36 ;  /* 0x000000244a247221 */ /* 0x008fc60000000000 */
[----:B------:R3:W-:Y:S01]  /*e030*/  STL [R1+0x31c], R37 ;  /* 0x00031c2501007387 */ /* 0x0007e20000100800 */
[----:B----4-:R-:W-:-:S03]  /*e040*/  FADD R35, R75, R35 ;  /* 0x000000234b237221 */ /* 0x010fc60000000000 */
[----:B------:R4:W-:Y:S01]  /*e050*/  STL [R1+0x320], R36 ;  /* 0x0003202401007387 */ /* 0x0009e20000100800 */
[----:B-----5:R-:W-:-:S03]  /*e060*/  FADD R34, R76, R34 ;  /* 0x000000224c227221 */ /* 0x020fc60000000000 */
        /* <DEDUP_REMOVED lines=24> */
[----:B0-----:R-:W5:Y:S01]  /*e1f0*/  LDL.LU R51, [R1+0x360] ;  /* 0x0003600001337983 */ /* 0x001f620000300800 */
[----:B------:R-:W-:-:S03]  /*e200*/  FADD R3, R89, R3 ;  /* 0x0000000359037221 */ /* 0x000fc60000000000 */
[----:B------:R0:W-:Y:S04]  /*e210*/  STL [R1+0x354], R0 ;  /* 0x0003540001007387 */ /* 0x0001e80000100800 */
[----:B-1----:R-:W5:Y:S04]  /*e220*/  LDL.LU R50, [R1+0x364] ;  /* 0x0003640001327983 */ /* 0x002f680000300800 */
        /* <DEDUP_REMOVED lines=181> */
[----:B------:R-:W-:Y:S01]  /*ed80*/  FADD R2, R150, R2 ;  /* 0x0000000296027221 */ /* 0x000fe20000000000 */
[----:B------:R-:W-:-:S05]  /*ed90*/  FADD R3, R3, R151 ;  /* 0x0000009703037221 */ /* 0x000fca0000000000 */
[----:B------:R0:W-:Y:S04]  /*eda0*/  STL [R1+0x454], R3 ;  /* 0x0004540301007387 */ /* 0x0001e80000100800 */
[----:B------:R0:W-:Y:S04]  /*edb0*/  STL [R1+0x44c], R0 ;  /* 0x00044c0001007387 */ /* 0x0001e80000100800 */
[----:B------:R0:W-:Y:S02]  /*edc0*/  STL [R1+0x450], R2 ;  /* 0x0004500201007387 */ /* 0x0001e40000100800 */
.L_x_33:
[----:B0-----:R-:W0:Y:S02]  /*edd0*/  LDC R0, c[0x0][0x28c] ;  /* 0x0000a300ff007b82 */ /* 0x001e240000000800 */
[----:B0-----:R-:W-:-:S13]  /*ede0*/  ISETP.GE.AND P0, PT, R0, 0x1, PT ;  /* 0x000000010000780c */ /* 0x001fda0003f06270 */
[----:B------:R-:W-:Y:S05]  /*edf0*/  @!P0 BRA `(.L_x_34) ;  /* 0x0000000000688947 */ /* 0x000fea0003800000 */
[----:B------:R-:W-:-:S06]  /*ee00*/  UISETP.NE.AND UP0, UPT, UR24, 0x3, UPT ;  /* 0x000000031800788c */ /* 0x000fcc000bf05270 */
[----:B------:R-:W-:-:S13]  /*ee10*/  PLOP3.LUT P0, PT, PT, PT, UP0, 0x80, 0x0 ;  /* 0x000000000000781c */ /* 0x000fda0003f0f008 */
[----:B------:R-:W-:Y:S05]  /*ee20*/  @!P0 BRA `(.L_x_35) ;  /* 0x0000000000048947 */ /* 0x000fea0003800000 */
[----:B------:R-:W-:Y:S01]  /*ee30*/  BPT.TRAP 0x1 ;  /* 0x000000040000795c */ /* 0x000fe20000300000 */
.L_x_35:
[----:B------:R-:W4:Y:S01]  /*ee40*/  LDL R0, [R1+0x458] ;  /* 0x0004580001007983 */ /* 0x000f220000100800 */
[----:B------:R-:W-:Y:S01]  /*ee50*/  BSSY B0, `(.L_x_36) ;  /* 0x0000010000007945 */ /* 0x000fe20003800000 */
[----:B----4-:R-:W-:-:S13]  /*ee60*/  ISETP.NE.AND P0, PT, R0, RZ, PT ;  /* 0x000000ff0000720c */ /* 0x010fda0003f05270 */
[----:B------:R-:W-:Y:S05]  /*ee70*/  @!P0 BRA `(.L_x_37) ;  /* 0x0000000000348947 */ /* 0x000fea0003800000 */
[----:B------:R-:W4:Y:S01]  /*ee80*/  LDL R2, [R1+0x45c] ;  /* 0x00045c0001027983 */ /* 0x000f220000100800 */
[----:B------:R-:W-:-:S04]  /*ee90*/  UISETP.LT.AND UP0, UPT, UR9, 0x1, UPT ;  /* 0x000000010900788c */ /* 0x000fc8000bf01270 */
[----:B------:R-:W-:-:S04]  /*eea0*/  USEL UR8, UR9, 0x1, UP0 ;  /* 0x0000000109087887 */ /* 0x000fc80008000000 */
[----:B------:R-:W-:-:S04]  /*eeb0*/  UIADD3 UR8, UR5, UR9, -UR8 ;  /* 0x0000000905087290 */ /* 0x000fc8000fffe808 */
[----:B------:R-:W-:-:S04]  /*eec0*/  USHF.R.U32.HI UR6, URZ, 0x1, UR8 ;  /* 0x000000013f067899 */ /* 0x000fc80008011608 */
[----:B------:R-:W-:-:S04]  /*eed0*/  UIMAD.WIDE.U32 UR6, UR6, -0x6db6db6d, URZ ;  /* 0x92492493060678a5 */ /* 0x000fc8000f8e003f */
[----:B------:R-:W-:-:S04]  /*eee0*/  USHF.R.U32.HI UR6, URZ, 0x2, UR7 ;  /* 0x000000023f067899 */ /* 0x000fc80008011607 */
[----:B------:R-:W-:-:S04]  /*eef0*/  UIMAD UR8, UR6, -0xe, UR8 ;  /* 0xfffffff2060878a4 */ /* 0x000fc8000f8e0208 */
[----:B------:R-:W-:-:S04]  /*ef00*/  ULEA UR8, UR8, UR11, 0x3 ;  /* 0x0000000b08087291 */ /* 0x000fc8000f8e183f */
[----:B------:R-:W-:-:S06]  /*ef10*/  UIADD3 UR8, UR8, 0x70, URZ ;  /* 0x0000007008087890 */ /* 0x000fcc000fffe03f */
[----:B------:R-:W-:-:S05]  /*ef20*/  IMAD.U32 R0, RZ, RZ, UR8 ;  /* 0x00000008ff007e24 */ /* 0x000fca000f8e00ff */
[----:B----4-:R-:W-:-:S04]  /*ef30*/  PRMT R0, R2, 0x654, R0 ;  /* 0x0000065402007816 */ /* 0x010fc80000000000 */
[----:B------:R0:W-:Y:S03]  /*ef40*/  SYNCS.ARRIVE.TRANS64.RED.A1T0 RZ, [R0+URZ], RZ ;  /* 0x000000ff00ff79a7 */ /* 0x0001e6000810043f */
.L_x_37:
[----:B------:R-:W-:Y:S05]  /*ef50*/  BSYNC B0 ;  /* 0x0000000000007941 */ /* 0x000fea0003800000 */
.L_x_36:
[----:B------:R-:W-:-:S06]  /*ef60*/  UISETP.GT.U32.AND UP0, UPT, UR13, 0x1, UPT ;  /* 0x000000010d00788c */ /* 0x000fcc000bf04070 */
[----:B------:R-:W-:-:S13]  /*ef70*/  PLOP3.LUT P0, PT, PT, PT, UP0, 0x80, 0x0 ;  /* 0x000000000000781c */ /* 0x000fda0003f0f008 */
[----:B------:R-:W-:Y:S05]  /*ef80*/  @P0 BRA `(.L_x_34) ;  /* 0x0000000000040947 */ /* 0x000fea0003800000 */
[----:B------:R-:W-:Y:S01]  /*ef90*/  BPT.TRAP 0x1 ;  /* 0x000000040000795c */ /* 0x000fe20000300000 */
.L_x_34:
[----:B------:R-:W4:Y:S01]  /*efa0*/  LDL.LU R26, [R1+0x46c] ;  /* 0x00046c00011a7983 */ /* 0x000f220000300800 */
[----:B------:R-:W5:Y:S01]  /*efb0*/  LDC R3, c[0x0][0x288] ;  /* 0x0000a200ff037b82 */ /* 0x000f620000000800 */
[----:B------:R-:W0:Y:S01]  /*efc0*/  S2R R25, SR_TID.X ;  /* 0x0000000000197919 */ /* 0x000e220000002100 */
[----:B------:R-:W-:Y:S02]  /*efd0*/  UIADD3 UR11, UR9, UR5, URZ ;  /* 0x00000005090b7290 */ /* 0x000fe4000fffe03f */
[----:B------:R-:W-:Y:S01]  /*efe0*/  USHF.R.S32.HI UR12, URZ, 0x1f, UR10 ;  /* 0x0000001f3f0c7899 */ /* 0x000fe2000801140a */
[----:B------:R-:W2:Y:S01]  /*eff0*/  LDL.LU R24, [R1+0x468] ;  /* 0x0004680001187983 */ /* 0x000ea20000300800 */
[----:B------:R-:W-:Y:S01]  /*f000*/  UISETP.GT.U32.AND UP0, UPT, UR11, 0xd, UPT ;  /* 0x0000000d0b00788c */ /* 0x000fe2000bf04070 */
[----:B------:R-:W-:Y:S01]  /*f010*/  IMAD.MOV.U32 R39, RZ, RZ, -0x1 ;  /* 0xffffffffff277424 */ /* 0x000fe200078e00ff */
[----:B------:R-:W-:Y:S01]  /*f020*/  ULDC UR6, c[0x0][0x284] ;  /* 0x0000a10000067ab9 */ /* 0x000fe20000000800 */
[----:B------:R-:W-:Y:S01]  /*f030*/  ULDC.64 UR14, c[0x0][0x5d0] ;  /* 0x00017400000e7ab9 */ /* 0x000fe20000000a00 */
[----:B------:R-:W-:-:S02]  /*f040*/  UISETP.LT.U32.AND UP0, UPT, UR9, 0xe, UP0 ;  /* 0x0000000e0900788c */ /* 0x000fc40008701070 */
[----:B------:R-:W-:Y:S02]  /*f050*/  UIMAD UR5, UR12, UR14, URZ ;  /* 0x0000000e0c0572a4 */ /* 0x000fe4000f8e023f */
[----:B------:R-:W-:Y:S02]  /*f060*/  UISETP.GE.U32.AND UP1, UPT, UR9, 0xe, UPT ;  /* 0x0000000e0900788c */ /* 0x000fe4000bf26070 */
[----:B------:R-:W-:Y:S02]  /*f070*/  UIMAD UR8, UR10, UR15, UR5 ;  /* 0x0000000f0a0872a4 */ /* 0x000fe4000f8e0205 */
[----:B------:R-:W-:-:S04]  /*f080*/  USEL UR5, URZ, 0x1, !UP0 ;  /* 0x000000013f057887 */ /* 0x000fc8000c000000 */
[----:B------:R-:W-:Y:S01]  /*f090*/  ULOP3.LUT UR4, UR4, UR5, URZ, 0x3c, !UPT ;  /* 0x0000000504047292 */ /* 0x000fe2000f8e3c3f */
[C---:B0-----:R-:W-:Y:S01]  /*f0a0*/  LOP3.LUT R2, R25.reuse, 0x3, RZ, 0xc0, !PT ;  /* 0x0000000319027812 */ /* 0x041fe200078ec0ff */
[----:B------:R-:W-:Y:S01]  /*f0b0*/  IMAD.SHL.U32 R30, R25, 0x2, RZ ;  /* 0x00000002191e7824 */ /* 0x000fe200078e00ff */
[----:B------:R-:W-:-:S03]  /*f0c0*/  SHF.R.U32.HI R32, RZ, 0x7, R25 ;  /* 0x00000007ff207819 */ /* 0x000fc60000011619 */
[----:B-----5:R-:W-:Y:S01]  /*f0d0*/  IMAD R2, R2, -0x2, R3 ;  /* 0xfffffffe02027824 */ /* 0x020fe200078e0203 */
[----:B------:R-:W-:Y:S02]  /*f0e0*/  LOP3.LUT R32, R32, 0x1, RZ, 0xc0, !PT ;  /* 0x0000000120207812 */ /* 0x000fe400078ec0ff */
[----:B------:R-:W-:-:S03]  /*f0f0*/  LOP3.LUT R30, R30, 0x6, RZ, 0xc0, !PT ;  /* 0x000000061e1e7812 */ /* 0x000fc600078ec0ff */
[----:B------:R-:W-:Y:S02]  /*f100*/  IMAD.SHL.U32 R33, R32, 0x40, RZ ;  /* 0x0000004020217824 */ /* 0x000fe400078e00ff */
[----:B----4-:R-:W-:-:S04]  /*f110*/  IMAD.WIDE R34, R26, 0x100, RZ ;  /* 0x000001001a227825 */ /* 0x010fc800078e02ff */
[----:B--2---:R-:W-:Y:S01]  /*f120*/  IMAD.SHL.U32 R0, R24, 0x100, RZ ;  /* 0x0000010018007824 */ /* 0x004fe200078e00ff */
[----:B------:R-:W-:Y:S01]  /*f130*/  PRMT R30, R30, 0x6540, R24 ;  /* 0x000065401e1e7816 */ /* 0x000fe20000000018 */
[----:B------:R-:W-:-:S03]  /*f140*/  IMAD.U32 R24, RZ, RZ, UR14 ;  /* 0x0000000eff187e24 */ /* 0x000fc6000f8e00ff */
[----:B------:R-:W-:Y:S01]  /*f150*/  ISETP.GE.AND P0, PT, R0, R3, PT ;  /* 0x000000030000720c */ /* 0x000fe20003f06270 */
[----:B------:R-:W-:Y:S01]  /*f160*/  IMAD.IADD R0, R2, 0x1, -R0 ;  /* 0x0000000102007824 */ /* 0x000fe200078e0a00 */
[----:B------:R-:W-:Y:S02]  /*f170*/  SHF.R.U32.HI R2, RZ, 0x2, R25 ;  /* 0x00000002ff027819 */ /* 0x000fe40000011619 */
[----:B------:R-:W-:Y:S02]  /*f180*/  LOP3.LUT R3, R25, 0x60, RZ, 0xc0, !PT ;  /* 0x0000006019037812 */ /* 0x000fe400078ec0ff */
[----:B------:R-:W-:Y:S02]  /*f190*/  LOP3.LUT R2, R2, 0x7, RZ, 0xc0, !PT ;  /* 0x0000000702027812 */ /* 0x000fe400078ec0ff */
[----:B------:R-:W-:Y:S02]  /*f1a0*/  SHF.R.U32.HI R3, RZ, 0x1, R3 ;  /* 0x00000001ff037819 */ /* 0x000fe40000011603 */
[----:B------:R-:W-:-:S02]  /*f1b0*/  LOP3.LUT R33, R33, 0x40, R2, 0xe2, !PT ;  /* 0x0000004021217812 */ /* 0x000fc400078ee202 */
[----:B------:R-:W-:Y:S02]  /*f1c0*/  IADD3 R2, RZ, -R3, -R2 ;  /* 0x80000003ff027210 */ /* 0x000fe40007ffe802 */
[----:B------:R-:W-:Y:S02]  /*f1d0*/  SHF.R.S32.HI R31, RZ, 0x1f, R30 ;  /* 0x0000001fff1f7819 */ /* 0x000fe4000001141e */
[----:B------:R-:W-:Y:S01]  /*f1e0*/  LOP3.LUT R33, R34, R33, R3, 0xfe, !PT ;  /* 0x0000002122217212 */ /* 0x000fe200078efe03 */
[----:B------:R-:W-:Y:S02]  /*f1f0*/  IMAD R32, R32, -0x40, R2 ;  /* 0xffffffc020207824 */ /* 0x000fe400078e0202 */
[----:B------:R-:W-:Y:S02]  /*f200*/  IMAD.SHL.U32 R2, R26, 0x100, RZ ;  /* 0x000001001a027824 */ /* 0x000fe400078e00ff */
[----:B------:R-:W-:-:S03]  /*f210*/  IMAD.WIDE.U32 R24, R24, UR10, R30 ;  /* 0x0000000a18187c25 */ /* 0x000fc6000f8e001e */
[C---:B------:R-:W-:Y:S01]  /*f220*/  IADD3 R32, -R2.reuse, UR6, R32 ;  /* 0x0000000602207c10 */ /* 0x040fe2000fffe120 */
[----:B------:R-:W-:Y:S01]  /*f230*/  VIADD R25, R25, UR8 ;  /* 0x0000000819197c36 */ /* 0x000fe20008000000 */
[----:B------:R-:W-:Y:S01]  /*f240*/  ISETP.GE.OR P0, PT, R2, UR6, P0 ;  /* 0x0000000602007c0c */ /* 0x000fe20008706670 */
[----:B------:R-:W-:-:S04]  /*f250*/  USHF.R.U32.HI UR6, URZ, 0x1, UR11 ;  /* 0x000000013f067899 */ /* 0x000fc8000801160b */
[----:B------:R-:W-:-:S04]  /*f260*/  UIMAD.WIDE.U32 UR6, UR6, -0x6db6db6d, URZ ;  /* 0x92492493060678a5 */ /* 0x000fc8000f8e003f */
[----:B------:R-:W-:-:S04]  /*f270*/  USHF.R.U32.HI UR6, URZ, 0x2, UR7 ;  /* 0x000000023f067899 */ /* 0x000fc80008011607 */
[----:B------:R-:W-:Y:S02]  /*f280*/  UIMAD UR5, UR6, -0xe, UR11 ;  /* 0xfffffff2060578a4 */ /* 0x000fe4000f8e020b */
[----:B------:R-:W-:Y:S01]  /*f290*/  @UP1 ULOP3.LUT UR4, UR4, 0x1, UR6, 0x78, !UPT ;  /* 0x0000000104041892 */ /* 0x000fe2000f8e7806 */
[----:B------:R-:W-:Y:S11]  /*f2a0*/  @P0 BRA `(.L_x_38) ;  /* 0x0000012400bc0947 */ /* 0x000ff60003800000 */
[----:B------:R-:W0:Y:S01]  /*f2b0*/  LDC.64 R26, c[0x0][0x5c8] ;  /* 0x00017200ff1a7b82 */ /* 0x000e220000000a00 */
[----:B------:R-:W-:Y:S01]  /*f2c0*/  ULDC.64 UR6, c[0x0][0x5c0] ;  /* 0x0001700000067ab9 */ /* 0x000fe20000000a00 */
[----:B------:R-:W-:Y:S01]  /*f2d0*/  BSSY B0, `(.L_x_38) ;  /* 0x000126c000007945 */ /* 0x000fe20003800000 */
[-C--:B0-----:R-:W-:Y:S01]  /*f2e0*/  IMAD R2, R35, R26.reuse, RZ ;  /* 0x0000001a23027224 */ /* 0x081fe200078e02ff */
[----:B------:R-:W-:Y:S01]  /*f2f0*/  SHF.L.U64.HI R36, R26, 0x3, R27 ;  /* 0x000000031a247819 */ /* 0x000fe2000001021b */
[----:B------:R-:W-:-:S04]  /*f300*/  IMAD.WIDE.U32 R24, R33, R26, R24 ;  /* 0x0000001a21187225 */ /* 0x000fc800078e0018 */
[----:B------:R-:W-:Y:S01]  /*f310*/  IMAD R2, R33, R27, R2 ;  /* 0x0000001b21027224 */ /* 0x000fe200078e0202 */
[C---:B------:R-:W-:Y:S01]  /*f320*/  LEA R28, P2, R26.reuse, R24, 0x7 ;  /* 0x000000181a1c7211 */ /* 0x040fe200078438ff */
[----:B------:R-:W-:Y:S02]  /*f330*/  IMAD.SHL.U32 R3, R26, 0x8, RZ ;  /* 0x000000081a037824 */ /* 0x000fe400078e00ff */
[----:B------:R-:W-:Y:S01]  /*f340*/  IMAD.IADD R25, R25, 0x1, R2 ;  /* 0x0000000119197824 */ /* 0x000fe200078e0202 */
[C---:B------:R-:W-:Y:S02]  /*f350*/  IADD3 R2, P5, R24.reuse, UR6, RZ ;  /* 0x0000000618027c10 */ /* 0x040fe4000ffbe0ff */
[----:B------:R-:W-:Y:S02]  /*f360*/  IADD3 R24, P0, P1, R24, UR6, R3 ;  /* 0x0000000618187c10 */ /* 0x000fe4000f91e003 */
[----:B------:R-:W-:Y:S02]  /*f370*/  LEA.HI.X R29, R26, R25, R27, 0x7, P2 ;  /* 0x000000191a1d7211 */ /* 0x000fe400010f3c1b */
[----:B------:R-:W-:-:S02]  /*f380*/  IADD3 R26, P2, P3, R28, UR6, R3 ;  /* 0x000000061c1a7c10 */ /* 0x000fc4000fb5e003 */
[----:B------:R-:W-:Y:S02]  /*f390*/  IADD3.X R3, R25, UR7, RZ, P5, !PT ;  /* 0x0000000719037c10 */ /* 0x000fe4000affe4ff */
[----:B------:R-:W-:Y:S02]  /*f3a0*/  FSETP.NEU.AND P5, PT, RZ, UR23, PT ;  /* 0x00000017ff007c0b */ /* 0x000fe4000bfad000 */
[----:B------:R-:W-:Y:S02]  /*f3b0*/  IADD3 R28, P6, R28, UR6, RZ ;  /* 0x000000061c1c7c10 */ /* 0x000fe4000ffde0ff */
[--C-:B------:R-:W-:Y:S02]  /*f3c0*/  IADD3.X R27, R29, UR7, R36.reuse, P2, P3 ;  /* 0x000000071d1b7c10 */ /* 0x100fe400097e6424 */
[----:B------:R-:W-:Y:S02]  /*f3d0*/  IADD3.X R25, R25, UR7, R36, P0, P1 ;  /* 0x0000000719197c10 */ /* 0x000fe400087e2424 */
[----:B------:R-:W-:-:S05]  /*f3e0*/  IADD3.X R29, R29, UR7, RZ, P6, !PT ;  /* 0x000000071d1d7c10 */ /* 0x000fca000b7fe4ff */
[----:B------:R-:W-:Y:S05]  /*f3f0*/  @!P5 BRA `(.L_x_39) ;  /* 0x000000d800fcd947 */ /* 0x000fea0003800000 */
[----:B------:R-:W-:Y:S01]  /*f400*/  ULDC.64 UR6, c[0x0][0x5b8] ;  /* 0x00016e0000067ab9 */ /* 0x000fe20000000a00 */
[----:B------:R-:W-:Y:S01]  /*f410*/  BSSY B1, `(.L_x_40) ;  /* 0x0000013000017945 */ /* 0x000fe20003800000 */
[----:B------:R-:W-:Y:S01]  /*f420*/  IMAD.U32 R36, RZ, RZ, UR6 ;  /* 0x00000006ff247e24 */ /* 0x000fe2000f8e00ff */
[----:B------:R-:W-:-:S03]  /*f430*/  UIMAD UR6, UR12, UR6, URZ ;  /* 0x000000060c0672a4 */ /* 0x000fc6000f8e023f */
[----:B------:R-:W-:Y:S01]  /*f440*/  IMAD.WIDE.U32 R30, R36, UR10, R30 ;  /* 0x0000000a241e7c25 */ /* 0x000fe2000f8e001e */
[----:B------:R-:W-:-:S03]  /*f450*/  UIMAD UR6, UR10, UR7, UR6 ;  /* 0x000000070a0672a4 */ /* 0x000fc6000f8e0206 */
[----:B------:R-:W-:Y:S01]  /*f460*/  IMAD.MOV.U32 R36, RZ, RZ, R30 ;  /* 0x000000ffff247224 */ /* 0x000fe200078e001e */
[----:B------:R-:W-:Y:S02]  /*f470*/  ULDC.64 UR10, c[0x0][0x5a8] ;  /* 0x00016a00000a7ab9 */ /* 0x000fe40000000a00 */
[----:B------:R-:W-:Y:S01]  /*f480*/  VIADD R37, R31, UR6 ;  /* 0x000000061f257c36 */ /* 0x000fe20008000000 */
[----:B------:R-:W-:Y:S02]  /*f490*/  ULDC.64 UR6, c[0x0][0x5b0] ;  /* 0x00016c0000067ab9 */ /* 0x000fe40000000a00 */
[----:B------:R-:W-:Y:S02]  /*f4a0*/  IMAD R38, R35, UR6, RZ ;  /* 0x0000000623267c24 */ /* 0x000fe4000f8e02ff */
[----:B------:R-:W-:-:S04]  /*f4b0*/  IMAD.WIDE.U32 R30, R33, UR6, R36 ;  /* 0x00000006211e7c25 */ /* 0x000fc8000f8e0024 */
[----:B------:R-:W-:Y:S01]  /*f4c0*/  IMAD R38, R33, UR7, R38 ;  /* 0x0000000721267c24 */ /* 0x000fe2000f8e0226 */
[----:B------:R-:W-:-:S04]  /*f4d0*/  IADD3 R30, P0, R30, UR10, RZ ;  /* 0x0000000a1e1e7c10 */ /* 0x000fc8000ff1e0ff */
[--C-:B------:R-:W-:Y:S02]  /*f4e0*/  IADD3.X R31, R31, UR11, R38.reuse, P0, !PT ;  /* 0x0000000b1f1f7c10 */ /* 0x100fe400087fe426 */
[----:B------:R-:W-:Y:S02]  /*f4f0*/  ISETP.GE.AND P0, PT, R32, 0x1, PT ;  /* 0x000000012000780c */ /* 0x000fe40003f06270 */
[----:B------:R-:W-:Y:S02]  /*f500*/  PRMT R38, RZ, 0x7610, R38 ;  /* 0x00007610ff267816 */ /* 0x000fe40000000026 */
[----:B------:R-:W-:-:S13]  /*f510*/  ISETP.LT.OR P1, PT, R0, 0x1, !P0 ;  /* 0x000000010000780c */ /* 0x000fda0004721670 */
[----:B------:R-:W-:Y:S05]  /*f520*/  @P1 BRA `(.L_x_41) ;  /* 0x0000000000041947 */ /* 0x000fea0003800000 */
[----:B------:R0:W5:Y:S02]  /*f530*/  LDG.E.U8 R38, desc[UR20][R30.64] ;  /* 0x000000141e267981 */ /* 0x000164000c1e1100 */
.L_x_41:
[----:B------:R-:W-:Y:S05]  /*f540*/  BSYNC B1 ;  /* 0x0000000000017941 */ /* 0x000fea0003800000 */
.L_x_40:
[----:B-----5:R-:W-:Y:S01]  /*f550*/  LOP3.LUT R38, R38, 0xff, RZ, 0xc0, !PT ;  /* 0x000000ff26267812 */ /* 0x020fe200078ec0ff */
[----:B------:R-:W-:Y:S03]  /*f560*/  BSSY B1, `(.L_x_42) ;  /* 0x000000b000017945 */ /* 0x000fe60003800000 */
[----:B------:R-:W-:-:S05]  /*f570*/  F2FP.F16.E4M3.UNPACK_B R38, R38 ;  /* 0x00000026ff26723e */ /* 0x000fca00020006ff */
[----:B------:R-:W-:-:S05]  /*f580*/  HADD2.F32 R38, -RZ, R38.H0_H0 ;  /* 0x20000026ff267230 */ /* 0x000fca0000004100 */
[----:B------:R-:W-:-:S04]  /*f590*/  FMUL R38, R38, UR23 ;  /* 0x0000001726267c20 */ /* 0x000fc80008400000 */
[----:B------:R-:W-:-:S05]  /*f5a0*/  FFMA R4, R4, UR22, R38 ;  /* 0x0000001604047c23 */ /* 0x000fca0008000026 */
[----:B------:R-:W-:-:S05]  /*f5b0*/  F2FP.SATFINITE.E4M3.F32.PACK_AB_MERGE_C R4, RZ, R4, RZ ;  /* 0x00000004ff04723e */ /* 0x000fca00048070ff */
[----:B------:R2:W-:Y:S01]  /*f5c0*/  @!P1 STG.E.U8 desc[UR20][R2.64], R4 ;  /* 0x0000000402009986 */ /* 0x0005e2000c101114 */
[----:B------:R-:W-:Y:S02]  /*f5d0*/  ISETP.LT.OR P1, PT, R0, 0x2, !P0 ;  /* 0x000000020000780c */ /* 0x000fe40004721670 */
[----:B--2---:R-:W-:-:S11]  /*f5e0*/  PRMT R4, RZ, 0x7610, R4 ;  /* 0x00007610ff047816 */ /* 0x004fd60000000004 */
[----:B------:R-:W-:Y:S05]  /*f5f0*/  @P1 BRA `(.L_x_43) ;  /* 0x0000000000041947 */ /* 0x000fea0003800000 */
[----:B------:R2:W5:Y:S02]  /*f600*/  LDG.E.U8 R4, desc[UR20][R30.64+0x1] ;  /* 0x000001141e047981 */ /* 0x000564000c1e1100 */
.L_x_43:
[----:B------:R-:W-:Y:S05]  /*f610*/  BSYNC B1 ;  /* 0x0000000000017941 */ /* 0x000fea0003800000 */
.L_x_42:
        /* <DEDUP_REMOVED lines=8> */
[----:B------:R-:W-:-:S05]  /*f6a0*/  IADD3 R4, P1, R33, 0x8, RZ ;  /* 0x0000000821047810 */ /* 0x000fca0007f3e0ff */
[----:B----4-:R-:W-:-:S04]  /*f6b0*/  IMAD.X R5, RZ, RZ, R35, P1 ;  /* 0x000000ffff057224 */ /* 0x010fc800008e0623 */
[----:B------:R-:W-:-:S04]  /*f6c0*/  IMAD R5, R5, UR6, RZ ;  /* 0x0000000605057c24 */ /* 0x000fc8000f8e02ff */
[C---:B------:R-:W-:Y:S02]  /*f6d0*/  IMAD R38, R4.reuse, UR7, R5 ;  /* 0x0000000704267c24 */ /* 0x040fe4000f8e0205 */
[----:B------:R-:W-:-:S03]  /*f6e0*/  IMAD.WIDE.U32 R4, R4, UR6, R36 ;  /* 0x0000000604047c25 */ /* 0x000fc6000f8e0024 */
[----:B------:R-:W-:-:S04]  /*f6f0*/  IADD3 R4, P1, R4, UR10, RZ ;  /* 0x0000000a04047c10 */ /* 0x000fc8000ff3e0ff */
[--C-:B------:R-:W-:Y:S02]  /*f700*/  IADD3.X R5, R5, UR11, R38.reuse, P1, !PT ;  /* 0x0000000b05057c10 */ /* 0x100fe40008ffe426 */
[----:B------:R-:W-:Y:S02]  /*f710*/  ISETP.GE.AND P1, PT, R32, 0x9, PT ;  /* 0x000000092000780c */ /* 0x000fe40003f26270 */
[----:B------:R-:W-:Y:S02]  /*f720*/  PRMT R38, RZ, 0x7610, R38 ;  /* 0x00007610ff267816 */ /* 0x000fe40000000026 */
[----:B------:R-:W-:-:S13]  /*f730*/  ISETP.LT.OR P2, PT, R0, 0x1, !P1 ;  /* 0x000000010000780c */ /* 0x000fda0004f41670 */
[----:B------:R-:W-:Y:S05]  /*f740*/  @P2 BRA `(.L_x_45) ;  /* 0x0000000000042947 */ /* 0x000fea0003800000 */
[----:B------:R4:W5:Y:S02]  /*f750*/  LDG.E.U8 R38, desc[UR20][R4.64] ;  /* 0x0000001404267981 */ /* 0x000964000c1e1100 */
.L_x_45:
[----:B------:R-:W-:Y:S05]  /*f760*/  BSYNC B1 ;  /* 0x0000000000017941 */ /* 0x000fea0003800000 */
.L_x_44:
        /* <DEDUP_REMOVED lines=9> */
[----:B0-----:R-:W-:-:S11]  /*f800*/  PRMT R6, RZ, 0x7610, R6 ;  /* 0x00007610ff067816 */ /* 0x001fd60000000006 */
[----:B------:R-:W-:Y:S05]  /*f810*/  @P2 BRA `(.L_x_47) ;  /* 0x0000000000042947 */ /* 0x000fea0003800000 */
[----:B------:R0:W5:Y:S02]  /*f820*/  LDG.E.U8 R6, desc[UR20][R4.64+0x1] ;  /* 0x0000011404067981 */ /* 0x000164000c1e1100 */
.L_x_47:
[----:B------:R-:W-:Y:S05]  /*f830*/  BSYNC B1 ;  /* 0x0000000000017941 */ /* 0x000fea0003800000 */
.L_x_46:
[----:B-----5:R-:W-:Y:S01]  /*f840*/  LOP3.LUT R6, R6, 0xff, RZ, 0xc0, !PT ;  /* 0x000000ff06067812 */ /* 0x020fe200078ec0ff */
[----:B------:R-:W-:Y:S01]  /*f850*/  BSSY B1, `(.L_x_48) ;  /* 0x000000b000017945 */ /* 0x000fe20003800000 */
[----:B------:R-:W-:Y:S02]  /*f860*/  ISETP.LT.OR P3, PT, R0, 0x9, !P0 ;  /* 0x000000090000780c */ /* 0x000fe40004761670 */
[----:B------:R-:W-:-:S05]  /*f870*/  F2FP.F16.E4M3.UNPACK_B R6, R6 ;  /* 0x00000006ff06723e */ /* 0x000fca00020006ff */
[----:B------:R-:W-:-:S05]  /*f880*/  HADD2.F32 R6, -RZ, R6.H0_H0 ;  /* 0x20000006ff067230 */ /* 0x000fca0000004100 */
[----:B------:R-:W-:-:S04]  /*f890*/  FMUL R6, R6, UR23 ;  /* 0x0000001706067c20 */ /* 0x000fc80008400000 */
[--C-:B------:R-:W-:Y:S01]  /*f8a0*/  FFMA R7, R7, UR22, R6.reuse ;  /* 0x0000001607077c23 */ /* 0x100fe20008000006 */
[----:B------:R-:W-:-:S04]  /*f8b0*/  PRMT R6, RZ, 0x7610, R6 ;  /* 0x00007610ff067816 */ /* 0x000fc80000000006 */
[----:B------:R-:W-:-:S05]  /*f8c0*/  F2FP.SATFINITE.E4M3.F32.PACK_AB_MERGE_C R7, RZ, R7, RZ ;  /* 0x00000007ff07723e */ /* 0x000fca00048070ff */
[----:B------:R0:W-:Y:S01]  /*f8d0*/  @!P2 STG.E.U8 desc[UR20][R24.64+0x1], R7 ;  /* 0x000001071800a986 */ /* 0x0001e2000c101114 */
[----:B------:R-:W-:Y:S05]  /*f8e0*/  @P3 BRA `(.L_x_49) ;  /* 0x0000000000043947 */ /* 0x000fea0003800000 */
[----:B------:R0:W5:Y:S02]  /*f8f0*/  LDG.E.U8 R6, desc[UR20][R30.64+0x8] ;  /* 0x000008141e067981 */ /* 0x000164000c1e1100 */
.L_x_49:
[----:B------:R-:W-:Y:S05]  /*f900*/  BSYNC B1 ;  /* 0x0000000000017941 */ /* 0x000fea0003800000 */
.L_x_48:
        /* <DEDUP_REMOVED lines=12> */
.L_x_51:
[----:B------:R-:W-:Y:S05]  /*f9d0*/  BSYNC B1 ;  /* 0x0000000000017941 */ /* 0x000fea0003800000 */
.L_x_50:
        /* <DEDUP_REMOVED lines=12> */
.L_x_53:
[----:B------:R-:W-:Y:S05]  /*faa0*/  BSYNC B1 ;  /* 0x0000000000017941 */ /* 0x000fea0003800000 */
.L_x_52:
        /* <DEDUP_REMOVED lines=12> */
.L_x_55:
[----:B------:R-:W-:Y:S05]  /*fb70*/  BSYNC B1 ;  /* 0x0000000000017941 */ /* 0x000fea0003800000 */
.L_x_54:
        /* <DEDUP_REMOVED lines=12> */
.L_x_57:
[----:B------:R-:W-:Y:S05]  /*fc40*/  BSYNC B1 ;  /* 0x0000000000017941 */ /* 0x000fea0003800000 */
.L_x_56:
        /* <DEDUP_REMOVED lines=12> */
.L_x_59:
[----:B------:R-:W-:Y:S05]  /*fd10*/  BSYNC B1 ;  /* 0x0000000000017941 */ /* 0x000fea0003800000 */
.L_x_58:
        /* <DEDUP_REMOVED lines=12> */
.L_x_61:
[----:B------:R-:W-:Y:S05]  /*fde0*/  BSYNC B1 ;  /* 0x0000000000017941 */ /* 0x000fea0003800000 */
.L_x_60:
        /* <DEDUP_REMOVED lines=12> */
.L_x_63:
[----:B------:R-:W-:Y:S05]  /*feb0*/  BSYNC B1 ;  /* 0x0000000000017941 */ /* 0x000fea0003800000 */
.L_x_62:
        /* <DEDUP_REMOVED lines=12> */
.L_x_65:
[----:B------:R-:W-:Y:S05]  /*ff80*/  BSYNC B1 ;  /* 0x0000000000017941 */ /* 0x000fea0003800000 */
.L_x_64:
        /* <DEDUP_REMOVED lines=12> */
.L_x_67:
[----:B------:R-:W-:Y:S05]  /*10050*/  BSYNC B1 ;  /* 0x0000000000017941 */ /* 0x000fea0003800000 */
.L_x_66:
        /* <DEDUP_REMOVED lines=12> */
.L_x_69:
[----:B------:R-:W-:Y:S05]  /*10120*/  BSYNC B1 ;  /* 0x0000000000017941 */ /* 0x000fea0003800000 */
.L_x_68:
        /* <DEDUP_REMOVED lines=12> */
.L_x_71:
[----:B------:R-:W-:Y:S05]  /*101f0*/  BSYNC B1 ;  /* 0x0000000000017941 */ /* 0x000fea0003800000 */
.L_x_70:
        /* <DEDUP_REMOVED lines=12> */
.L_x_73:
[----:B------:R-:W-:Y:S05]  /*102c0*/  BSYNC B1 ;  /* 0x0000000000017941 */ /* 0x000fea0003800000 */
.L_x_72:
        /* <DEDUP_REMOVED lines=12> */
.L_x_75:
[----:B------:R-:W-:Y:S05]  /*10390*/  BSYNC B1 ;  /* 0x0000000000017941 */ /* 0x000fea0003800000 */
.L_x_74:
        /* <DEDUP_REMOVED lines=12> */
.L_x_77:
[----:B------:R-:W-:Y:S05]  /*10460*/  BSYNC B1 ;  /* 0x0000000000017941 */ /* 0x000fea0003800000 */
.L_x_76:
        /* <DEDUP_REMOVED lines=12> */
.L_x_79:
[----:B------:R-:W-:Y:S05]  /*10530*/  BSYNC B1 ;  /* 0x0000000000017941 */ /* 0x000fea0003800000 */
.L_x_78:
        /* <DEDUP_REMOVED lines=12> */
.L_x_81:
[----:B------:R-:W-:Y:S05]  /*10600*/  BSYNC B1 ;  /* 0x0000000000017941 */ /* 0x000fea0003800000 */
.L_x_80:
        /* <DEDUP_REMOVED lines=12> */
.L_x_83:
[----:B------:R-:W-:Y:S05]  /*106d0*/  BSYNC B1 ;  /* 0x0000000000017941 */ /* 0x000fea0003800000 */
.L_x_82:
        /* <DEDUP_REMOVED lines=12> */
.L_x_85:
[----:B------:R-:W-:Y:S05]  /*107a0*/  BSYNC B1 ;  /* 0x0000000000017941 */ /* 0x000fea0003800000 */
.L_x_84:
        /* <DEDUP_REMOVED lines=12> */
.L_x_87:
[----:B------:R-:W-:Y:S05]  /*10870*/  BSYNC B1 ;  /* 0x0000000000017941 */ /* 0x000fea0003800000 */
.L_x_86:
        /* <DEDUP_REMOVED lines=12> */
.L_x_89:
[----:B------:R-:W-:Y:S05]  /*10940*/  BSYNC B1 ;  /* 0x0000000000017941 */ /* 0x000fea0003800000 */
.L_x_88:
        /* <DEDUP_REMOVED lines=12> */
.L_x_91:
[----:B------:R-:W-:Y:S05]  /*10a10*/  BSYNC B1 ;  /* 0x0000000000017941 */ /* 0x000fea0003800000 */
.L_x_90:
        /* <DEDUP_REMOVED lines=12> */
.L_x_93:
[----:B------:R-:W-:Y:S05]  /*10ae0*/  BSYNC B1 ;  /* 0x0000000000017941 */ /* 0x000fea0003800000 */
.L_x_92:
        /* <DEDUP_REMOVED lines=12> */
.L_x_95:
[----:B------:R-:W-:Y:S05]  /*10bb0*/  BSYNC B1 ;  /* 0x0000000000017941 */ /* 0x000fea0003800000 */
.L_x_94:
        /* <DEDUP_REMOVED lines=12> */
.L_x_97:
[----:B------:R-:W-:Y:S05]  /*10c80*/  BSYNC B1 ;  /* 0x0000000000017941 */ /* 0x000fea0003800000 */
.L_x_96:
        /* <DEDUP_REMOVED lines=12> */
.L_x_99:
[----:B------:R-:W-:Y:S05]  /*10d50*/  BSYNC B1 ;  /* 0x0000000000017941 */ /* 0x000fea0003800000 */
.L_x_98:
        /* <DEDUP_REMOVED lines=12> */
.L_x_101:
[----:B------:R-:W-:Y:S05]  /*10e20*/  BSYNC B1 ;  /* 0x0000000000017941 */ /* 0x000fea0003800000 */
.L_x_100:
        /* <DEDUP_REMOVED lines=12> */
.L_x_103:
[----:B------:R-:W-:Y:S05]  /*10ef0*/  BSYNC B1 ;  /* 0x0000000000017941 */ /* 0x000fea0003800000 */
.L_x_102:
        /* <DEDUP_REMOVED lines=12> */
.L_x_105:
[----:B------:R-:W-:Y:S05]  /*10fc0*/  BSYNC B1 ;  /* 0x0000000000017941 */ /* 0x000fea0003800000 */
.L_x_104:
        /* <DEDUP_REMOVED lines=12> */
.L_x_107:
[----:B------:R-:W-:Y:S05]  /*11090*/  BSYNC B1 ;  /* 0x0000000000017941 */ /* 0x000fea0003800000 */
.L_x_106:
        /* <DEDUP_REMOVED lines=12> */
.L_x_109:
[----:B------:R-:W-:Y:S05]  /*11160*/  BSYNC B1 ;  /* 0x0000000000017941 */ /* 0x000fea0003800000 */
.L_x_108:
        /* <DEDUP_REMOVED lines=12> */
.L_x_111:
[----:B------:R-:W-:Y:S05]  /*11230*/  BSYNC B1 ;  /* 0x0000000000017941 */ /* 0x000fea0003800000 */
.L_x_110:
        /* <DEDUP_REMOVED lines=12> */
.L_x_113:
[----:B------:R-:W-:Y:S05]  /*11300*/  BSYNC B1 ;  /* 0x0000000000017941 */ /* 0x000fea0003800000 */
.L_x_112:
        /* <DEDUP_REMOVED lines=12> */
.L_x_115:
[----:B------:R-:W-:Y:S05]  /*113d0*/  BSYNC B1 ;  /* 0x0000000000017941 */ /* 0x000fea0003800000 */
.L_x_114:
        /* <DEDUP_REMOVED lines=12> */
.L_x_117:
[----:B------:R-:W-:Y:S05]  /*114a0*/  BSYNC B1 ;  /* 0x0000000000017941 */ /* 0x000fea0003800000 */
.L_x_116:
        /* <DEDUP_REMOVED lines=12> */
.L_x_119:
[----:B------:R-:W-:Y:S05]  /*11570*/  BSYNC B1 ;  /* 0x0000000000017941 */ /* 0x000fea0003800000 */
.L_x_118:
        /* <DEDUP_REMOVED lines=12> */
.L_x_121:
[----:B------:R-:W-:Y:S05]  /*11640*/  BSYNC B1 ;  /* 0x0000000000017941 */ /* 0x000fea0003800000 */
.L_x_120:
        /* <DEDUP_REMOVED lines=12> */
.L_x_123:
[----:B------:R-:W-:Y:S05]  /*11710*/  BSYNC B1 ;  /* 0x0000000000017941 */ /* 0x000fea0003800000 */
.L_x_122:
        /* <DEDUP_REMOVED lines=12> */
.L_x_125:
[----:B------:R-:W-:Y:S05]  /*117e0*/  BSYNC B1 ;  /* 0x0000000000017941 */ /* 0x000fea0003800000 */
.L_x_124:
[----:B-----5:R-:W-:Y:S01]  /*117f0*/  LOP3.LUT R6, R6, 0xff, RZ, 0xc0, !PT ;  /* 0x000000ff06067812 */ /* 0x020fe200078ec0ff */
[----:B------:R-:W-:Y:S01]  /*11800*/  BSSY B1, `(.L_x_126) ;  /* 0x000000b000017945 */ /* 0x000fe20003800000 */
[----:B------:R-:W-:Y:S02]  /*11810*/  ISETP.LT.OR P2, PT, R0, 0x52, !P1 ;  /* 0x000000520000780c */ /* 0x000fe40004f41670 */
[----:B------:R-:W-:-:S05]  /*11820*/  F2FP.F16.E4M3.UNPACK_B R6, R6 ;  /* 0x00000006ff06723e */ /* 0x000fca00020006ff */
[----:B------:R-:W-:-:S05]  /*11830*/  HADD2.F32 R6, -RZ, R6.H0_H0 ;  /* 0x20000006ff067230 */ /* 0x000fca0000004100 */
[----:B------:R-:W-:-:S04]  /*11840*/  FMUL R6, R6, UR23 ;  /* 0x0000001706067c20 */ /* 0x000fc80008400000 */
[----:B------:R-:W-:-:S05]  /*11850*/  FFMA R6, R174, UR22, R6 ;  /* 0x00000016ae067c23 */ /* 0x000fca0008000006 */
[----:B0-----:R-:W-:Y:S02]  /*11860*/  F2FP.SATFINITE.E4M3.F32.PACK_AB_MERGE_C R7, RZ, R6, RZ ;  /* 0x00000006ff07723e */ /* 0x001fe400048070ff */
[----:B------:R-:W-:-:S03]  /*11870*/  PRMT R6, RZ, 0x7610, R6 ;  /* 0x00007610ff067816 */ /* 0x000fc60000000006 */
[----:B------:R0:W-:Y:S01]  /*11880*/  @!P3 STG.E.U8 desc[UR20][R24.64+0x50], R7 ;  /* 0x000050071800b986 */ /* 0x0001e2000c101114 */
[----:B------:R-:W-:Y:S05]  /*11890*/  @P2 BRA `(.L_x_127) ;  /* 0x0000000000042947 */ /* 0x000fea0003800000 */
[----:B------:R0:W5:Y:S02]  /*118a0*/  LDG.E.U8 R6, desc[UR20][R4.64+0x51] ;  /* 0x0000511404067981 */ /* 0x000164000c1e1100 */
.L_x_127:
[----:B------:R-:W-:Y:S05]  /*118b0*/  BSYNC B1 ;  /* 0x0000000000017941 */ /* 0x000fea0003800000 */
.L_x_126:
        /* <DEDUP_REMOVED lines=12> */
.L_x_129:
[----:B------:R-:W-:Y:S05]  /*11980*/  BSYNC B1 ;  /* 0x0000000000017941 */ /* 0x000fea0003800000 */
.L_x_128:
        /* <DEDUP_REMOVED lines=12> */
.L_x_131:
[----:B------:R-:W-:Y:S05]  /*11a50*/  BSYNC B1 ;  /* 0x0000000000017941 */ /* 0x000fea0003800000 */
.L_x_130:
        /* <DEDUP_REMOVED lines=12> */
.L_x_133:
[----:B------:R-:W-:Y:S05]  /*11b20*/  BSYNC B1 ;  /* 0x0000000000017941 */ /* 0x000fea0003800000 */
.L_x_132:
[----:B-----5:R-:W-:Y:S01]  /*11b30*/  LOP3.LUT R6, R6, 0xff, RZ, 0xc0, !PT ;  /* 0x000000ff06067812 */ /* 0x020fe200078ec0ff */
[----:B------:R-:W-:Y:S01]  /*11b40*/  BSSY B1, `(.L_x_134) ;  /* 0x000000b000017945 */ /* 0x000fe20003800000 */
[----:B------:R-:W-:Y:S02]  /*11b50*/  ISETP.LT.OR P2, PT, R0, 0x5a, !P1 ;  /* 0x0000005a0000780c */ /* 0x000fe40004f41670 */
[----:B------:R-:W-:-:S05]  /*11b60*/  F2FP.F16.E4M3.UNPACK_B R6, R6 ;  /* 0x00000006ff06723e */ /* 0x000fca00020006ff */
[----:B------:R-:W-:-:S05]  /*11b70*/  HADD2.F32 R6, -RZ, R6.H0_H0 ;  /* 0x20000006ff067230 */ /* 0x000fca0000004100 */
[----:B0-----:R-:W-:Y:S01]  /*11b80*/  FMUL R7, R6, UR23 ;  /* 0x0000001706077c20 */ /* 0x001fe20008400000 */
[----:B------:R-:W-:-:S03]  /*11b90*/  PRMT R6, RZ, 0x7610, R6 ;  /* 0x00007610ff067816 */ /* 0x000fc60000000006 */
[----:B------:R-:W-:-:S05]  /*11ba0*/  FFMA R7, R178, UR22, R7 ;  /* 0x00000016b2077c23 */ /* 0x000fca0008000007 */
[----:B------:R-:W-:-:S05]  /*11bb0*/  F2FP.SATFINITE.E4M3.F32.PACK_AB_MERGE_C R7, RZ, R7, RZ ;  /* 0x00000007ff07723e */ /* 0x000fca00048070ff */
[----:B------:R0:W-:Y:S01]  /*11bc0*/  @!P3 STG.E.U8 desc[UR20][R24.64+0x58], R7 ;  /* 0x000058071800b986 */ /* 0x0001e2000c101114 */
[----:B------:R-:W-:Y:S05]  /*11bd0*/  @P2 BRA `(.L_x_135) ;  /* 0x0000000000042947 */ /* 0x000fea0003800000 */
[----:B------:R0:W5:Y:S02]  /*11be0*/  LDG.E.U8 R6, desc[UR20][R4.64+0x59] ;  /* 0x0000591404067981 */ /* 0x000164000c1e1100 */
.L_x_135:
[----:B------:R-:W-:Y:S05]  /*11bf0*/  BSYNC B1 ;  /* 0x0000000000017941 */ /* 0x000fea0003800000 */
.L_x_134:
        /* <DEDUP_REMOVED lines=12> */
.L_x_137:
[----:B------:R-:W-:Y:S05]  /*11cc0*/  BSYNC B1 ;  /* 0x0000000000017941 */ /* 0x000fea0003800000 */
.L_x_136:
        /* <DEDUP_REMOVED lines=12> */
.L_x_139:
[----:B------:R-:W-:Y:S05]  /*11d90*/  BSYNC B1 ;  /* 0x0000000000017941 */ /* 0x000fea0003800000 */
.L_x_138:
        /* <DEDUP_REMOVED lines=12> */
.L_x_141:
[----:B------:R-:W-:Y:S05]  /*11e60*/  BSYNC B1 ;  /* 0x0000000000017941 */ /* 0x000fea0003800000 */
.L_x_140:
        /* <DEDUP_REMOVED lines=12> */
.L_x_143:
[----:B------:R-:W-:Y:S05]  /*11f30*/  BSYNC B1 ;  /* 0x0000000000017941 */ /* 0x000fea0003800000 */
.L_x_142:
        /* <DEDUP_REMOVED lines=12> */
.L_x_145:
[----:B------:R-:W-:Y:S05]  /*12000*/  BSYNC B1 ;  /* 0x0000000000017941 */ /* 0x000fea0003800000 */
.L_x_144:
        /* <DEDUP_REMOVED lines=12> */
.L_x_147:
[----:B------:R-:W-:Y:S05]  /*120d0*/  BSYNC B1 ;  /* 0x0000000000017941 */ /* 0x000fea0003800000 */
.L_x_146:
        /* <DEDUP_REMOVED lines=12> */
.L_x_149:
[----:B------:R-:W-:Y:S05]  /*121a0*/  BSYNC B1 ;  /* 0x0000000000017941 */ /* 0x000fea0003800000 */
.L_x_148:
        /* <DEDUP_REMOVED lines=12> */
.L_x_151:
[----:B------:R-:W-:Y:S05]  /*12270*/  BSYNC B1 ;  /* 0x0000000000017941 */ /* 0x000fea0003800000 */
.L_x_150:
        /* <DEDUP_REMOVED lines=12> */
.L_x_153:
[----:B------:R-:W-:Y:S05]  /*12340*/  BSYNC B1 ;  /* 0x0000000000017941 */ /* 0x000fea0003800000 */
.L_x_152:
        /* <DEDUP_REMOVED lines=12> */
.L_x_155:
[----:B------:R-:W-:Y:S05]  /*12410*/  BSYNC B1 ;  /* 0x0000000000017941 */ /* 0x000fea0003800000 */
.L_x_154:
        /* <DEDUP_REMOVED lines=12> */
.L_x_157:
[----:B------:R-:W-:Y:S05]  /*124e0*/  BSYNC B1 ;  /* 0x0000000000017941 */ /* 0x000fea0003800000 */
.L_x_156:
        /* <DEDUP_REMOVED lines=12> */
.L_x_159:
[----:B------:R-:W-:Y:S05]  /*125b0*/  BSYNC B1 ;  /* 0x0000000000017941 */ /* 0x000fea0003800000 */
.L_x_158:
        /* <DEDUP_REMOVED lines=12> */
.L_x_161:
[----:B------:R-:W-:Y:S05]  /*12680*/  BSYNC B1 ;  /* 0x0000000000017941 */ /* 0x000fea0003800000 */
.L_x_160:
        /* <DEDUP_REMOVED lines=12> */
.L_x_163:
[----:B------:R-:W-:Y:S05]  /*12750*/  BSYNC B1 ;  /* 0x0000000000017941 */ /* 0x000fea0003800000 */
.L_x_162:
        /* <DEDUP_REMOVED lines=12> */
.L_x_165:
[----:B------:R-:W-:Y:S05]  /*12820*/  BSYNC B1 ;  /* 0x0000000000017941 */ /* 0x000fea0003800000 */
.L_x_164:
        /* <DEDUP_REMOVED lines=12> */
.L_x_167:
[----:B------:R-:W-:Y:S05]  /*128f0*/  BSYNC B1 ;  /* 0x0000000000017941 */ /* 0x000fea0003800000 */
.L_x_166:
        /* <DEDUP_REMOVED lines=12> */
.L_x_169:
[----:B------:R-:W-:Y:S05]  /*129c0*/  BSYNC B1 ;  /* 0x0000000000017941 */ /* 0x000fea0003800000 */
.L_x_168:
        /* <DEDUP_REMOVED lines=12> */
.L_x_171:
[----:B------:R-:W-:Y:S05]  /*12a90*/  BSYNC B1 ;  /* 0x0000000000017941 */ /* 0x000fea0003800000 */
.L_x_170:
        /* <DEDUP_REMOVED lines=12> */
.L_x_173:
[----:B------:R-:W-:Y:S05]  /*12b60*/  BSYNC B1 ;  /* 0x0000000000017941 */ /* 0x000fea0003800000 */
.L_x_172:
        /* <DEDUP_REMOVED lines=12> */
.L_x_175:
[----:B------:R-:W-:Y:S05]  /*12c30*/  BSYNC B1 ;  /* 0x0000000000017941 */ /* 0x000fea0003800000 */
.L_x_174:
        /* <DEDUP_REMOVED lines=12> */
.L_x_177:
[----:B------:R-:W-:Y:S05]  /*12d00*/  BSYNC B1 ;  /* 0x0000000000017941 */ /* 0x000fea0003800000 */
.L_x_176:
        /* <DEDUP_REMOVED lines=12> */
.L_x_179:
[----:B------:R-:W-:Y:S05]  /*12dd0*/  BSYNC B1 ;  /* 0x0000000000017941 */ /* 0x000fea0003800000 */
.L_x_178:
        /* <DEDUP_REMOVED lines=12> */
.L_x_181:
[----:B------:R-:W-:Y:S05]  /*12ea0*/  BSYNC B1 ;  /* 0x0000000000017941 */ /* 0x000fea0003800000 */
.L_x_180:
        /* <DEDUP_REMOVED lines=12> */
.L_x_183:
[----:B------:R-:W-:Y:S05]  /*12f70*/  BSYNC B1 ;  /* 0x0000000000017941 */ /* 0x000fea0003800000 */
.L_x_182:
        /* <DEDUP_REMOVED lines=12> */
.L_x_185:
[----:B------:R-:W-:Y:S05]  /*13040*/  BSYNC B1 ;  /* 0x0000000000017941 */ /* 0x000fea0003800000 */
.L_x_184:
        /* <DEDUP_REMOVED lines=12> */
.L_x_187:
[----:B------:R-:W-:Y:S05]  /*13110*/  BSYNC B1 ;  /* 0x0000000000017941 */ /* 0x000fea0003800000 */
.L_x_186:
        /* <DEDUP_REMOVED lines=12> */
.L_x_189:
[----:B------:R-:W-:Y:S05]  /*131e0*/  BSYNC B1 ;  /* 0x0000000000017941 */ /* 0x000fea0003800000 */
.L_x_188:
        /* <DEDUP_REMOVED lines=12> */
.L_x_191:
[----:B------:R-:W-:Y:S05]  /*132b0*/  BSYNC B1 ;  /* 0x0000000000017941 */ /* 0x000fea0003800000 */
.L_x_190:
        /* <DEDUP_REMOVED lines=12> */
.L_x_193:
[----:B------:R-:W-:Y:S05]  /*13380*/  BSYNC B1 ;  /* 0x0000000000017941 */ /* 0x000fea0003800000 */
.L_x_192:
        /* <DEDUP_REMOVED lines=12> */
.L_x_195:
[----:B------:R-:W-:Y:S05]  /*13450*/  BSYNC B1 ;  /* 0x0000000000017941 */ /* 0x000fea0003800000 */
.L_x_194:
        /* <DEDUP_REMOVED lines=12> */
.L_x_197:
[----:B------:R-:W-:Y:S05]  /*13520*/  BSYNC B1 ;  /* 0x0000000000017941 */ /* 0x000fea0003800000 */
.L_x_196:
        /* <DEDUP_REMOVED lines=12> */
.L_x_199:
[----:B------:R-:W-:Y:S05]  /*135f0*/  BSYNC B1 ;  /* 0x0000000000017941 */ /* 0x000fea0003800000 */
.L_x_198:
        /* <DEDUP_REMOVED lines=12> */
.L_x_201:
[----:B------:R-:W-:Y:S05]  /*136c0*/  BSYNC B1 ;  /* 0x0000000000017941 */ /* 0x000fea0003800000 */
.L_x_200:
        /* <DEDUP_REMOVED lines=12> */
.L_x_203:
[----:B------:R-:W-:Y:S05]  /*13790*/  BSYNC B1 ;  /* 0x0000000000017941 */ /* 0x000fea0003800000 */
.L_x_202:
        /* <DEDUP_REMOVED lines=12> */
.L_x_205:
[----:B------:R-:W-:Y:S05]  /*13860*/  BSYNC B1 ;  /* 0x0000000000017941 */ /* 0x000fea0003800000 */
.L_x_204:
        /* <DEDUP_REMOVED lines=12> */
.L_x_207:
[----:B------:R-:W-:Y:S05]  /*13930*/  BSYNC B1 ;  /* 0x0000000000017941 */ /* 0x000fea0003800000 */
.L_x_206:
        /* <DEDUP_REMOVED lines=12> */
.L_x_209:
[----:B------:R-:W-:Y:S05]  /*13a00*/  BSYNC B1 ;  /* 0x0000000000017941 */ /* 0x000fea0003800000 */
.L_x_208:
        /* <DEDUP_REMOVED lines=12> */
.L_x_211:
[----:B------:R-:W-:Y:S05]  /*13ad0*/  BSYNC B1 ;  /* 0x0000000000017941 */ /* 0x000fea0003800000 */
.L_x_210:
        /* <DEDUP_REMOVED lines=12> */
.L_x_213:
[----:B------:R-:W-:Y:S05]  /*13ba0*/  BSYNC B1 ;  /* 0x0000000000017941 */ /* 0x000fea0003800000 */
.L_x_212:
        /* <DEDUP_REMOVED lines=12> */
.L_x_215:
[----:B------:R-:W-:Y:S05]  /*13c70*/  BSYNC B1 ;  /* 0x0000000000017941 */ /* 0x000fea0003800000 */
.L_x_214:
        /* <DEDUP_REMOVED lines=12> */
.L_x_217:
[----:B------:R-:W-:Y:S05]  /*13d40*/  BSYNC B1 ;  /* 0x0000000000017941 */ /* 0x000fea0003800000 */
.L_x_216:
        /* <DEDUP_REMOVED lines=12> */
.L_x_219:
[----:B------:R-:W-:Y:S05]  /*13e10*/  BSYNC B1 ;  /* 0x0000000000017941 */ /* 0x000fea0003800000 */
.L_x_218:
        /* <DEDUP_REMOVED lines=12> */
.L_x_221:
[----:B------:R-:W-:Y:S05]  /*13ee0*/  BSYNC B1 ;  /* 0x0000000000017941 */ /* 0x000fea0003800000 */
.L_x_220:
        /* <DEDUP_REMOVED lines=12> */
.L_x_223:
[----:B------:R-:W-:Y:S05]  /*13fb0*/  BSYNC B1 ;  /* 0x0000000000017941 */ /* 0x000fea0003800000 */
.L_x_222:
        /* <DEDUP_REMOVED lines=12> */
.L_x_225:
[----:B------:R-:W-:Y:S05]  /*14080*/  BSYNC B1 ;  /* 0x0000000000017941 */ /* 0x000fea0003800000 */
.L_x_224:
        /* <DEDUP_REMOVED lines=12> */
.L_x_227:
[----:B------:R-:W-:Y:S05]  /*14150*/  BSYNC B1 ;  /* 0x0000000000017941 */ /* 0x000fea0003800000 */
.L_x_226:
        /* <DEDUP_REMOVED lines=12> */
.L_x_229:
[----:B------:R-:W-:Y:S05]  /*14220*/  BSYNC B1 ;  /* 0x0000000000017941 */ /* 0x000fea0003800000 */
.L_x_228:
        /* <DEDUP_REMOVED lines=12> */
.L_x_231:
[----:B------:R-:W-:Y:S05]  /*142f0*/  BSYNC B1 ;  /* 0x0000000000017941 */ /* 0x000fea0003800000 */
.L_x_230:
        /* <DEDUP_REMOVED lines=12> */
.L_x_233:
[----:B------:R-:W-:Y:S05]  /*143c0*/  BSYNC B1 ;  /* 0x0000000000017941 */ /* 0x000fea0003800000 */
.L_x_232:
        /* <DEDUP_REMOVED lines=12> */
.L_x_235:
[----:B------:R-:W-:Y:S05]  /*14490*/  BSYNC B1 ;  /* 0x0000000000017941 */ /* 0x000fea0003800000 */
.L_x_234:
        /* <DEDUP_REMOVED lines=12> */
.L_x_237:
[----:B------:R-:W-:Y:S05]  /*14560*/  BSYNC B1 ;  /* 0x0000000000017941 */ /* 0x000fea0003800000 */
.L_x_236:
        /* <DEDUP_REMOVED lines=12> */
.L_x_239:
[----:B------:R-:W-:Y:S05]  /*14630*/  BSYNC B1 ;  /* 0x0000000000017941 */ /* 0x000fea0003800000 */
.L_x_238:
        /* <DEDUP_REMOVED lines=12> */
.L_x_241:
[----:B------:R-:W-:Y:S05]  /*14700*/  BSYNC B1 ;  /* 0x0000000000017941 */ /* 0x000fea0003800000 */
.L_x_240:
        /* <DEDUP_REMOVED lines=12> */
.L_x_243:
[----:B------:R-:W-:Y:S05]  /*147d0*/  BSYNC B1 ;  /* 0x0000000000017941 */ /* 0x000fea0003800000 */
.L_x_242:
        /* <DEDUP_REMOVED lines=12> */
.L_x_245:
[----:B------:R-:W-:Y:S05]  /*148a0*/  BSYNC B1 ;  /* 0x0000000000017941 */ /* 0x000fea0003800000 */
.L_x_244:
        /* <DEDUP_REMOVED lines=12> */
.L_x_247:
[----:B------:R-:W-:Y:S05]  /*14970*/  BSYNC B1 ;  /* 0x0000000000017941 */ /* 0x000fea0003800000 */
.L_x_246:
        /* <DEDUP_REMOVED lines=12> */
.L_x_249:
[----:B------:R-:W-:Y:S05]  /*14a40*/  BSYNC B1 ;  /* 0x0000000000017941 */ /* 0x000fea0003800000 */
.L_x_248:
        /* <DEDUP_REMOVED lines=12> */
.L_x_251:
[----:B------:R-:W-:Y:S05]  /*14b10*/  BSYNC B1 ;  /* 0x0000000000017941 */ /* 0x000fea0003800000 */
.L_x_250:
        /* <DEDUP_REMOVED lines=12> */
.L_x_253:
[----:B------:R-:W-:Y:S05]  /*14be0*/  BSYNC B1 ;  /* 0x0000000000017941 */ /* 0x000fea0003800000 */
.L_x_252:
[----:B0-----:R-:W2:Y:S01]  /*14bf0*/  LDL.LU R7, [R1+0x200] ;  /* 0x0002000001077983 */ /* 0x001ea20000300800 */
[----:B-----5:R-:W-:Y:S01]  /*14c00*/  LOP3.LUT R6, R6, 0xff, RZ, 0xc0, !PT ;  /* 0x000000ff06067812 */ /* 0x020fe200078ec0ff */
[----:B------:R-:W-:Y:S01]  /*14c10*/  BSSY B1, `(.L_x_254) ;  /* 0x000000b000017945 */ /* 0x000fe20003800000 */
[----:B------:R-:W-:Y:S02]  /*14c20*/  ISETP.LT.OR P2, PT, R0, 0xd2, !P1 ;  /* 0x000000d20000780c */ /* 0x000fe40004f41670 */
[----:B------:R-:W-:-:S05]  /*14c30*/  F2FP.F16.E4M3.UNPACK_B R6, R6 ;  /* 0x00000006ff06723e */ /* 0x000fca00020006ff */
[----:B------:R-:W-:-:S05]  /*14c40*/  HADD2.F32 R6, -RZ, R6.H0_H0 ;  /* 0x20000006ff067230 */ /* 0x000fca0000004100 */
[----:B------:R-:W-:-:S04]  /*14c50*/  FMUL R6, R6, UR23 ;  /* 0x0000001706067c20 */ /* 0x000fc80008400000 */
[----:B--2---:R-:W-:-:S05]  /*14c60*/  FFMA R6, R7, UR22, R6 ;  /* 0x0000001607067c23 */ /* 0x004fca0008000006 */
[----:B------:R-:W-:Y:S02]  /*14c70*/  F2FP.SATFINITE.E4M3.F32.PACK_AB_MERGE_C R7, RZ, R6, RZ ;  /* 0x00000006ff07723e */ /* 0x000fe400048070ff */
[----:B------:R-:W-:-:S03]  /*14c80*/  PRMT R6, RZ, 0x7610, R6 ;  /* 0x00007610ff067816 */ /* 0x000fc60000000006 */
[----:B------:R0:W-:Y:S01]  /*14c90*/  @!P3 STG.E.U8 desc[UR20][R24.64+0xd0], R7 ;  /* 0x0000d0071800b986 */ /* 0x0001e2000c101114 */
[----:B------:R-:W-:Y:S05]  /*14ca0*/  @P2 BRA `(.L_x_255) ;  /* 0x0000000000042947 */ /* 0x000fea0003800000 */
[----:B------:R2:W5:Y:S02]  /*14cb0*/  LDG.E.U8 R6, desc[UR20][R4.64+0xd1] ;  /* 0x0000d11404067981 */ /* 0x000564000c1e1100 */
.L_x_255:
[----:B------:R-:W-:Y:S05]  /*14cc0*/  BSYNC B1 ;  /* 0x0000000000017941 */ /* 0x000fea0003800000 */
.L_x_254:
[----:B0-----:R-:W3:Y:S01]  /*14cd0*/  LDL.LU R7, [R1+0x204] ;  /* 0x0002040001077983 */ /* 0x001ee20000300800 */
[----:B-----5:R-:W-:Y:S01]  /*14ce0*/  LOP3.LUT R6, R6, 0xff, RZ, 0xc0, !PT ;  /* 0x000000ff06067812 */ /* 0x020fe200078ec0ff */
[----:B------:R-:W-:Y:S01]  /*14cf0*/  BSSY B1, `(.L_x_256) ;  /* 0x000000b000017945 */ /* 0x000fe20003800000 */
[----:B------:R-:W-:Y:S02]  /*14d00*/  ISETP.LT.OR P3, PT, R0, 0xd9, !P0 ;  /* 0x000000d90000780c */ /* 0x000fe40004761670 */
[----:B------:R-:W-:-:S05]  /*14d10*/  F2FP.F16.E4M3.UNPACK_B R6, R6 ;  /* 0x00000006ff06723e */ /* 0x000fca00020006ff */
[----:B------:R-:W-:-:S05]  /*14d20*/  HADD2.F32 R6, -RZ, R6.H0_H0 ;  /* 0x20000006ff067230 */ /* 0x000fca0000004100 */
[----:B------:R-:W-:-:S04]  /*14d30*/  FMUL R6, R6, UR23 ;  /* 0x0000001706067c20 */ /* 0x000fc80008400000 */
[----:B---3--:R-:W-:-:S05]  /*14d40*/  FFMA R6, R7, UR22, R6 ;  /* 0x0000001607067c23 */ /* 0x008fca0008000006 */
[----:B------:R-:W-:Y:S02]  /*14d50*/  F2FP.SATFINITE.E4M3.F32.PACK_AB_MERGE_C R7, RZ, R6, RZ ;  /* 0x00000006ff07723e */ /* 0x000fe400048070ff */
[----:B------:R-:W-:-:S03]  /*14d60*/  PRMT R6, RZ, 0x7610, R6 ;  /* 0x00007610ff067816 */ /* 0x000fc60000000006 */
[----:B------:R0:W-:Y:S01]  /*14d70*/  @!P2 STG.E.U8 desc[UR20][R24.64+0xd1], R7 ;  /* 0x0000d1071800a986 */ /* 0x0001e2000c101114 */
[----:B------:R-:W-:Y:S05]  /*14d80*/  @P3 BRA `(.L_x_257) ;  /* 0x0000000000043947 */ /* 0x000fea0003800000 */
[----:B------:R3:W5:Y:S02]  /*14d90*/  LDG.E.U8 R6, desc[UR20][R30.64+0xd8] ;  /* 0x0000d8141e067981 */ /* 0x000764000c1e1100 */
.L_x_257:
[----:B------:R-:W-:Y:S05]  /*14da0*/  BSYNC B1 ;  /* 0x0000000000017941 */ /* 0x000fea0003800000 */
.L_x_256:
        /* <DEDUP_REMOVED lines=13> */
.L_x_259:
[----:B------:R-:W-:Y:S05]  /*14e80*/  BSYNC B1 ;  /* 0x0000000000017941 */ /* 0x000fea0003800000 */
.L_x_258:
        /* <DEDUP_REMOVED lines=13> */
.L_x_261:
[----:B------:R-:W-:Y:S05]  /*14f60*/  BSYNC B1 ;  /* 0x0000000000017941 */ /* 0x000fea0003800000 */
.L_x_260:
        /* <DEDUP_REMOVED lines=13> */
.L_x_263:
[----:B------:R-:W-:Y:S05]  /*15040*/  BSYNC B1 ;  /* 0x0000000000017941 */ /* 0x000fea0003800000 */
.L_x_262:
        /* <DEDUP_REMOVED lines=13> */
.L_x_265:
[----:B------:R-:W-:Y:S05]  /*15120*/  BSYNC B1 ;  /* 0x0000000000017941 */ /* 0x000fea0003800000 */
.L_x_264:
        /* <DEDUP_REMOVED lines=13> */
.L_x_267:
[----:B------:R-:W-:Y:S05]  /*15200*/  BSYNC B1 ;  /* 0x0000000000017941 */ /* 0x000fea0003800000 */
.L_x_266:
        /* <DEDUP_REMOVED lines=13> */
.L_x_269:
[----:B------:R-:W-:Y:S05]  /*152e0*/  BSYNC B1 ;  /* 0x0000000000017941 */ /* 0x000fea0003800000 */
.L_x_268:
        /* <DEDUP_REMOVED lines=13> */
.L_x_271:
[----:B------:R-:W-:Y:S05]  /*153c0*/  BSYNC B1 ;  /* 0x0000000000017941 */ /* 0x000fea0003800000 */
.L_x_270:
        /* <DEDUP_REMOVED lines=13> */
.L_x_273:
[----:B------:R-:W-:Y:S05]  /*154a0*/  BSYNC B1 ;  /* 0x0000000000017941 */ /* 0x000fea0003800000 */
.L_x_272:
        /* <DEDUP_REMOVED lines=13> */
.L_x_275:
[----:B------:R-:W-:Y:S05]  /*15580*/  BSYNC B1 ;  /* 0x0000000000017941 */ /* 0x000fea0003800000 */
.L_x_274:
        /* <DEDUP_REMOVED lines=13> */
.L_x_277:
[----:B------:R-:W-:Y:S05]  /*15660*/  BSYNC B1 ;  /* 0x0000000000017941 */ /* 0x000fea0003800000 */
.L_x_276:
        /* <DEDUP_REMOVED lines=13> */
.L_x_279:
[----:B------:R-:W-:Y:S05]  /*15740*/  BSYNC B1 ;  /* 0x0000000000017941 */ /* 0x000fea0003800000 */
.L_x_278:
        /* <DEDUP_REMOVED lines=13> */
.L_x_281:
[----:B------:R-:W-:Y:S05]  /*15820*/  BSYNC B1 ;  /* 0x0000000000017941 */ /* 0x000fea0003800000 */
.L_x_280:
        /* <DEDUP_REMOVED lines=13> */
.L_x_283:
[----:B------:R-:W-:Y:S05]  /*15900*/  BSYNC B1 ;  /* 0x0000000000017941 */ /* 0x000fea0003800000 */
.L_x_282:
        /* <DEDUP_REMOVED lines=13> */
.L_x_285:
[----:B------:R-:W-:Y:S05]  /*159e0*/  BSYNC B1 ;  /* 0x0000000000017941 */ /* 0x000fea0003800000 */
.L_x_284:
        /* <DEDUP_REMOVED lines=13> */
.L_x_287:
[----:B------:R-:W-:Y:S05]  /*15ac0*/  BSYNC B1 ;  /* 0x0000000000017941 */ /* 0x000fea0003800000 */
.L_x_286:
        /* <DEDUP_REMOVED lines=13> */
.L_x_289:
[----:B------:R-:W-:Y:S05]  /*15ba0*/  BSYNC B1 ;  /* 0x0000000000017941 */ /* 0x000fea0003800000 */
.L_x_288:
        /* <DEDUP_REMOVED lines=13> */
.L_x_291:
[----:B------:R-:W-:Y:S05]  /*15c80*/  BSYNC B1 ;  /* 0x0000000000017941 */ /* 0x000fea0003800000 */
.L_x_290:
        /* <DEDUP_REMOVED lines=13> */
.L_x_293:
[----:B------:R-:W-:Y:S05]  /*15d60*/  BSYNC B1 ;  /* 0x0000000000017941 */ /* 0x000fea0003800000 */
.L_x_292:
[----:B0-----:R-:W2:Y:S01]  /*15d70*/  LDL.LU R3, [R1+0x250] ;  /* 0x0002500001037983 */ /* 0x001ea20000300800 */
[----:B-----5:R-:W-:Y:S01]  /*15d80*/  LOP3.LUT R6, R6, 0xff, RZ, 0xc0, !PT ;  /* 0x000000ff06067812 */ /* 0x020fe200078ec0ff */
[----:B------:R-:W-:Y:S01]  /*15d90*/  BSSY B1, `(.L_x_294) ;  /* 0x000000b000017945 */ /* 0x000fe20003800000 */
[----:B------:R-:W-:Y:S02]  /*15da0*/  ISETP.LT.OR P1, PT, R0, 0xfa, !P1 ;  /* 0x000000fa0000780c */ /* 0x000fe40004f21670 */
[----:B------:R-:W-:Y:S02]  /*15db0*/  F2FP.F16.E4M3.UNPACK_B R6, R6 ;  /* 0x00000006ff06723e */ /* 0x000fe400020006ff */
[----:B------:R-:W-:-:S03]  /*15dc0*/  PRMT R2, RZ, 0x7610, R2 ;  /* 0x00007610ff027816 */ /* 0x000fc60000000002 */
[----:B------:R-:W-:-:S05]  /*15dd0*/  HADD2.F32 R6, -RZ, R6.H0_H0 ;  /* 0x20000006ff067230 */ /* 0x000fca0000004100 */
[----:B------:R-:W-:-:S04]  /*15de0*/  FMUL R6, R6, UR23 ;  /* 0x0000001706067c20 */ /* 0x000fc80008400000 */
[----:B--2---:R-:W-:-:S05]  /*15df0*/  FFMA R6, R3, UR22, R6 ;  /* 0x0000001603067c23 */ /* 0x004fca0008000006 */
[----:B------:R-:W-:-:S05]  /*15e00*/  F2FP.SATFINITE.E4M3.F32.PACK_AB_MERGE_C R3, RZ, R6, RZ ;  /* 0x00000006ff03723e */ /* 0x000fca00048070ff */
[----:B------:R0:W-:Y:S01]  /*15e10*/  @!P2 STG.E.U8 desc[UR20][R24.64+0xf8], R3 ;  /* 0x0000f8031800a986 */ /* 0x0001e2000c101114 */
[----:B------:R-:W-:Y:S05]  /*15e20*/  @P1 BRA `(.L_x_295) ;  /* 0x0000000000041947 */ /* 0x000fea0003800000 */
[----:B------:R2:W5:Y:S02]  /*15e30*/  LDG.E.U8 R2, desc[UR20][R4.64+0xf9] ;  /* 0x0000f91404027981 */ /* 0x000564000c1e1100 */
.L_x_295:
[----:B------:R-:W-:Y:S05]  /*15e40*/  BSYNC B1 ;  /* 0x0000000000017941 */ /* 0x000fea0003800000 */
.L_x_294:
[----:B------:R-:W2:Y:S01]  /*15e50*/  LDL.LU R7, [R1+0x254] ;  /* 0x0002540001077983 */ /* 0x000ea20000300800 */
[----:B-----5:R-:W-:Y:S01]  /*15e60*/  LOP3.LUT R2, R2, 0xff, RZ, 0xc0, !PT ;  /* 0x000000ff02027812 */ /* 0x020fe200078ec0ff */
[----:B------:R-:W-:Y:S01]  /*15e70*/  BSSY B1, `(.L_x_296) ;  /* 0x0000013000017945 */ /* 0x000fe20003800000 */
[----:B--234-:R-:W-:Y:S02]  /*15e80*/  IADD3 R5, P0, R33, 0x80, RZ ;  /* 0x0000008021057810 */ /* 0x01cfe40007f1e0ff */
[----:B------:R-:W-:-:S03]  /*15e90*/  F2FP.F16.E4M3.UNPACK_B R2, R2 ;  /* 0x00000002ff02723e */ /* 0x000fc600020006ff */
[----:B0-----:R-:W-:Y:S01]  /*15ea0*/  IMAD.X R3, RZ, RZ, R35, P0 ;  /* 0x000000ffff037224 */ /* 0x001fe200000e0623 */
[----:B------:R-:W-:Y:S01]  /*15eb0*/  ISETP.GE.AND P0, PT, R32, 0x81, PT ;  /* 0x000000812000780c */ /* 0x000fe20003f06270 */
[----:B------:R-:W-:Y:S02]  /*15ec0*/  HADD2.F32 R2, -RZ, R2.H0_H0 ;  /* 0x20000002ff027230 */ /* 0x000fe40000004100 */
[----:B------:R-:W-:Y:S01]  /*15ed0*/  IMAD R6, R3, UR6, RZ ;  /* 0x0000000603067c24 */ /* 0x000fe2000f8e02ff */
[----:B------:R-:W-:Y:S02]  /*15ee0*/  ISETP.LT.OR P3, PT, R0, 0x1, !P0 ;  /* 0x000000010000780c */ /* 0x000fe40004761670 */
[----:B------:R-:W-:Y:S01]  /*15ef0*/  FMUL R4, R2, UR23 ;  /* 0x0000001702047c20 */ /* 0x000fe20008400000 */
[----:B------:R-:W-:-:S04]  /*15f00*/  IMAD.WIDE.U32 R2, R5, UR6, R36 ;  /* 0x0000000605027c25 */ /* 0x000fc8000f8e0024 */
[----:B------:R-:W-:Y:S01]  /*15f10*/  IMAD R5, R5, UR7, R6 ;  /* 0x0000000705057c24 */ /* 0x000fe2000f8e0206 */
[----:B------:R-:W-:-:S04]  /*15f20*/  IADD3 R2, P2, R2, UR10, RZ ;  /* 0x0000000a02027c10 */ /* 0x000fc8000ff5e0ff */
[----:B------:R-:W-:Y:S01]  /*15f30*/  IADD3.X R3, R3, UR11, R5, P2, !PT ;  /* 0x0000000b03037c10 */ /* 0x000fe200097fe405 */
[----:B------:R-:W-:-:S05]  /*15f40*/  FFMA R4, R7, UR22, R4 ;  /* 0x0000001607047c23 */ /* 0x000fca0008000004 */
[----:B------:R-:W-:Y:S02]  /*15f50*/  F2FP.SATFINITE.E4M3.F32.PACK_AB_MERGE_C R7, RZ, R4, RZ ;  /* 0x00000004ff07723e */ /* 0x000fe400048070ff */
[----:B------:R-:W-:-:S03]  /*15f60*/  PRMT R4, RZ, 0x7610, R4 ;  /* 0x00007610ff047816 */ /* 0x000fc60000000004 */
[----:B------:R0:W-:Y:S01]  /*15f70*/  @!P1 STG.E.U8 desc[UR20][R24.64+0xf9], R7 ;  /* 0x0000f90718009986 */ /* 0x0001e2000c101114 */
[----:B------:R-:W-:Y:S05]  /*15f80*/  @P3 BRA `(.L_x_297) ;  /* 0x0000000000043947 */ /* 0x000fea0003800000 */
[----:B------:R2:W5:Y:S02]  /*15f90*/  LDG.E.U8 R4, desc[UR20][R2.64] ;  /* 0x0000001402047981 */ /* 0x000564000c1e1100 */
.L_x_297:
[----:B------:R-:W-:Y:S05]  /*15fa0*/  BSYNC B1 ;  /* 0x0000000000017941 */ /* 0x000fea0003800000 */
.L_x_296:
[----:B------:R-:W3:Y:S01]  /*15fb0*/  LDL.LU R5, [R1+0x258] ;  /* 0x0002580001057983 */ /* 0x000ee20000300800 */
        /* <DEDUP_REMOVED lines=12> */
.L_x_299:
[----:B------:R-:W-:Y:S05]  /*16080*/  BSYNC B1 ;  /* 0x0000000000017941 */ /* 0x000fea0003800000 */
.L_x_298:
[----:B---3--:R-:W3:Y:S01]  /*16090*/  LDL.LU R5, [R1+0x25c] ;  /* 0x00025c0001057983 */ /* 0x008ee20000300800 */
[----:B-----5:R-:W-:Y:S01]  /*160a0*/  LOP3.LUT R4, R4, 0xff, RZ, 0xc0, !PT ;  /* 0x000000ff04047812 */ /* 0x020fe200078ec0ff */
[----:B------:R-:W-:Y:S01]  /*160b0*/  BSSY B1, `(.L_x_300) ;  /* 0x0000013000017945 */ /* 0x000fe20003800000 */
[----:B------:R-:W-:Y:S02]  /*160c0*/  IADD3 R33, P1, R33, 0x88, RZ ;  /* 0x0000008821217810 */ /* 0x000fe40007f3e0ff */
[----:B------:R-:W-:Y:S02]  /*160d0*/  F2FP.F16.E4M3.UNPACK_B R4, R4 ;  /* 0x00000004ff04723e */ /* 0x000fe400020006ff */
[----:B------:R-:W-:Y:S01]  /*160e0*/  PRMT R6, RZ, 0x7610, R6 ;  /* 0x00007610ff067816 */ /* 0x000fe20000000006 */
[----:B------:R-:W-:Y:S01]  /*160f0*/  IMAD.X R34, RZ, RZ, R35, P1 ;  /* 0x000000ffff227224 */ /* 0x000fe200008e0623 */
[----:B------:R-:W-:Y:S01]  /*16100*/  ISETP.GE.AND P1, PT, R32, 0x89, PT ;  /* 0x000000892000780c */ /* 0x000fe20003f26270 */
[----:B------:R-:W-:-:S02]  /*16110*/  HADD2.F32 R4, -RZ, R4.H0_H0 ;  /* 0x20000004ff047230 */ /* 0x000fc40000004100 */
[----:B------:R-:W-:Y:S01]  /*16120*/  IMAD R34, R34, UR6, RZ ;  /* 0x0000000622227c24 */ /* 0x000fe2000f8e02ff */
[----:B------:R-:W-:Y:S01]  /*16130*/  ISETP.LT.OR P5, PT, R0, 0x1, !P1 ;  /* 0x000000010000780c */ /* 0x000fe20004fa1670 */
[----:B------:R-:W-:-:S04]  /*16140*/  IMAD.WIDE.U32 R36, R33, UR6, R36 ;  /* 0x0000000621247c25 */ /* 0x000fc8000f8e0024 */
[----:B------:R-:W-:Y:S01]  /*16150*/  FMUL R4, R4, UR23 ;  /* 0x0000001704047c20 */ /* 0x000fe20008400000 */
[----:B------:R-:W-:-:S03]  /*16160*/  IMAD R33, R33, UR7, R34 ;  /* 0x0000000721217c24 */ /* 0x000fc6000f8e0222 */
[----:B---3--:R-:W-:Y:S01]  /*16170*/  FFMA R5, R5, UR22, R4 ;  /* 0x0000001605057c23 */ /* 0x008fe20008000004 */
[----:B------:R-:W-:-:S04]  /*16180*/  IADD3 R4, P3, R36, UR10, RZ ;  /* 0x0000000a24047c10 */ /* 0x000fc8000ff7e0ff */
[----:B0-----:R-:W-:Y:S02]  /*16190*/  F2FP.SATFINITE.E4M3.F32.PACK_AB_MERGE_C R7, RZ, R5, RZ ;  /* 0x00000005ff07723e */ /* 0x001fe400048070ff */
[----:B------:R-:W-:-:S03]  /*161a0*/  IADD3.X R5, R37, UR11, R33, P3, !PT ;  /* 0x0000000b25057c10 */ /* 0x000fc60009ffe421 */
[----:B------:R0:W-:Y:S01]  /*161b0*/  @!P2 STG.E.U8 desc[UR20][R28.64+0x1], R7 ;  /* 0x000001071c00a986 */ /* 0x0001e2000c101114 */
[----:B------:R-:W-:Y:S05]  /*161c0*/  @P5 BRA `(.L_x_301) ;  /* 0x0000000000045947 */ /* 0x000fea0003800000 */
[----:B------:R3:W5:Y:S02]  /*161d0*/  LDG.E.U8 R6, desc[UR20][R4.64] ;  /* 0x0000001404067981 */ /* 0x000764000c1e1100 */
.L_x_301:
[----:B------:R-:W-:Y:S05]  /*161e0*/  BSYNC B1 ;  /* 0x0000000000017941 */ /* 0x000fea0003800000 */
.L_x_300:
        /* <DEDUP_REMOVED lines=13> */
.L_x_303:
[----:B------:R-:W-:Y:S05]  /*162c0*/  BSYNC B1 ;  /* 0x0000000000017941 */ /* 0x000fea0003800000 */
.L_x_302:
        /* <DEDUP_REMOVED lines=13> */
.L_x_305:
[----:B------:R-:W-:Y:S05]  /*163a0*/  BSYNC B1 ;  /* 0x0000000000017941 */ /* 0x000fea0003800000 */
.L_x_304:
        /* <DEDUP_REMOVED lines=13> */
.L_x_307:
[----:B------:R-:W-:Y:S05]  /*16480*/  BSYNC B1 ;  /* 0x0000000000017941 */ /* 0x000fea0003800000 */
.L_x_306:
        /* <DEDUP_REMOVED lines=13> */
.L_x_309:
[----:B------:R-:W-:Y:S05]  /*16560*/  BSYNC B1 ;  /* 0x0000000000017941 */ /* 0x000fea0003800000 */
.L_x_308:
        /* <DEDUP_REMOVED lines=13> */
.L_x_311:
[----:B------:R-:W-:Y:S05]  /*16640*/  BSYNC B1 ;  /* 0x0000000000017941 */ /* 0x000fea0003800000 */
.L_x_310:
        /* <DEDUP_REMOVED lines=13> */
.L_x_313:
[----:B------:R-:W-:Y:S05]  /*16720*/  BSYNC B1 ;  /* 0x0000000000017941 */ /* 0x000fea0003800000 */
.L_x_312:
        /* <DEDUP_REMOVED lines=13> */
.L_x_315:
[----:B------:R-:W-:Y:S05]  /*16800*/  BSYNC B1 ;  /* 0x0000000000017941 */ /* 0x000fea0003800000 */
.L_x_314:
        /* <DEDUP_REMOVED lines=13> */
.L_x_317:
[----:B------:R-:W-:Y:S05]  /*168e0*/  BSYNC B1 ;  /* 0x0000000000017941 */ /* 0x000fea0003800000 */
.L_x_316:
        /* <DEDUP_REMOVED lines=13> */
.L_x_319:
[----:B------:R-:W-:Y:S05]  /*169c0*/  BSYNC B1 ;  /* 0x0000000000017941 */ /* 0x000fea0003800000 */
.L_x_318:
        /* <DEDUP_REMOVED lines=13> */
.L_x_321:
[----:B------:R-:W-:Y:S05]  /*16aa0*/  BSYNC B1 ;  /* 0x0000000000017941 */ /* 0x000fea0003800000 */
.L_x_320:
        /* <DEDUP_REMOVED lines=13> */
.L_x_323:
[----:B------:R-:W-:Y:S05]  /*16b80*/  BSYNC B1 ;  /* 0x0000000000017941 */ /* 0x000fea0003800000 */
.L_x_322:
        /* <DEDUP_REMOVED lines=13> */
.L_x_325:
[----:B------:R-:W-:Y:S05]  /*16c60*/  BSYNC B1 ;  /* 0x0000000000017941 */ /* 0x000fea0003800000 */
.L_x_324:
        /* <DEDUP_REMOVED lines=13> */
.L_x_327:
[----:B------:R-:W-:Y:S05]  /*16d40*/  BSYNC B1 ;  /* 0x0000000000017941 */ /* 0x000fea0003800000 */
.L_x_326:
        /* <DEDUP_REMOVED lines=13> */
.L_x_329:
[----:B------:R-:W-:Y:S05]  /*16e20*/  BSYNC B1 ;  /* 0x0000000000017941 */ /* 0x000fea0003800000 */
.L_x_328:
        /* <DEDUP_REMOVED lines=13> */
.L_x_331:
[----:B------:R-:W-:Y:S05]  /*16f00*/  BSYNC B1 ;  /* 0x0000000000017941 */ /* 0x000fea0003800000 */
.L_x_330:
        /* <DEDUP_REMOVED lines=13> */
.L_x_333:
[----:B------:R-:W-:Y:S05]  /*16fe0*/  BSYNC B1 ;  /* 0x0000000000017941 */ /* 0x000fea0003800000 */
.L_x_332:
        /* <DEDUP_REMOVED lines=13> */
.L_x_335:
[----:B------:R-:W-:Y:S05]  /*170c0*/  BSYNC B1 ;  /* 0x0000000000017941 */ /* 0x000fea0003800000 */
.L_x_334:
        /* <DEDUP_REMOVED lines=13> */
.L_x_337:
[----:B------:R-:W-:Y:S05]  /*171a0*/  BSYNC B1 ;  /* 0x0000000000017941 */ /* 0x000fea0003800000 */
.L_x_336:
        /* <DEDUP_REMOVED lines=13> */
.L_x_339:
[----:B------:R-:W-:Y:S05]  /*17280*/  BSYNC B1 ;  /* 0x0000000000017941 */ /* 0x000fea0003800000 */
.L_x_338:
        /* <DEDUP_REMOVED lines=13> */
.L_x_341:
[----:B------:R-:W-:Y:S05]  /*17360*/  BSYNC B1 ;  /* 0x0000000000017941 */ /* 0x000fea0003800000 */
.L_x_340:
        /* <DEDUP_REMOVED lines=13> */
.L_x_343:
[----:B------:R-:W-:Y:S05]  /*17440*/  BSYNC B1 ;  /* 0x0000000000017941 */ /* 0x000fea0003800000 */
.L_x_342:
        /* <DEDUP_REMOVED lines=13> */
.L_x_345:
[----:B------:R-:W-:Y:S05]  /*17520*/  BSYNC B1 ;  /* 0x0000000000017941 */ /* 0x000fea0003800000 */
.L_x_344:
        /* <DEDUP_REMOVED lines=13> */
.L_x_347:
[----:B------:R-:W-:Y:S05]  /*17600*/  BSYNC B1 ;  /* 0x0000000000017941 */ /* 0x000fea0003800000 */
.L_x_346:
        /* <DEDUP_REMOVED lines=13> */
.L_x_349:
[----:B------:R-:W-:Y:S05]  /*176e0*/  BSYNC B1 ;  /* 0x0000000000017941 */ /* 0x000fea0003800000 */
.L_x_348:
        /* <DEDUP_REMOVED lines=13> */
.L_x_351:
[----:B------:R-:W-:Y:S05]  /*177c0*/  BSYNC B1 ;  /* 0x0000000000017941 */ /* 0x000fea0003800000 */
.L_x_350:
        /* <DEDUP_REMOVED lines=13> */
.L_x_353:
[----:B------:R-:W-:Y:S05]  /*178a0*/  BSYNC B1 ;  /* 0x0000000000017941 */ /* 0x000fea0003800000 */
.L_x_352:
        /* <DEDUP_REMOVED lines=13> */
.L_x_355:
[----:B------:R-:W-:Y:S05]  /*17980*/  BSYNC B1 ;  /* 0x0000000000017941 */ /* 0x000fea0003800000 */
.L_x_354:
        /* <DEDUP_REMOVED lines=13> */
.L_x_357:
[----:B------:R-:W-:Y:S05]  /*17a60*/  BSYNC B1 ;  /* 0x0000000000017941 */ /* 0x000fea0003800000 */
.L_x_356:
        /* <DEDUP_REMOVED lines=13> */
.L_x_359:
[----:B------:R-:W-:Y:S05]  /*17b40*/  BSYNC B1 ;  /* 0x0000000000017941 */ /* 0x000fea0003800000 */
.L_x_358:
        /* <DEDUP_REMOVED lines=13> */
.L_x_361:
[----:B------:R-:W-:Y:S05]  /*17c20*/  BSYNC B1 ;  /* 0x0000000000017941 */ /* 0x000fea0003800000 */
.L_x_360:
        /* <DEDUP_REMOVED lines=13> */
.L_x_363:
[----:B------:R-:W-:Y:S05]  /*17d00*/  BSYNC B1 ;  /* 0x0000000000017941 */ /* 0x000fea0003800000 */
.L_x_362:
        /* <DEDUP_REMOVED lines=13> */
.L_x_365:
[----:B------:R-:W-:Y:S05]  /*17de0*/  BSYNC B1 ;  /* 0x0000000000017941 */ /* 0x000fea0003800000 */
.L_x_364:
        /* <DEDUP_REMOVED lines=13> */
.L_x_367:
[----:B------:R-:W-:Y:S05]  /*17ec0*/  BSYNC B1 ;  /* 0x0000000000017941 */ /* 0x000fea0003800000 */
.L_x_366:
        /* <DEDUP_REMOVED lines=13> */
.L_x_369:
[----:B------:R-:W-:Y:S05]  /*17fa0*/  BSYNC B1 ;  /* 0x0000000000017941 */ /* 0x000fea0003800000 */
.L_x_368:
        /* <DEDUP_REMOVED lines=13> */
.L_x_371:
[----:B------:R-:W-:Y:S05]  /*18080*/  BSYNC B1 ;  /* 0x0000000000017941 */ /* 0x000fea0003800000 */
.L_x_370:
        /* <DEDUP_REMOVED lines=13> */
.L_x_373:
[----:B------:R-:W-:Y:S05]  /*18160*/  BSYNC B1 ;  /* 0x0000000000017941 */ /* 0x000fea0003800000 */
.L_x_372:
        /* <DEDUP_REMOVED lines=13> */
.L_x_375:
[----:B------:R-:W-:Y:S05]  /*18240*/  BSYNC B1 ;  /* 0x0000000000017941 */ /* 0x000fea0003800000 */
.L_x_374:
        /* <DEDUP_REMOVED lines=13> */
.L_x_377:
[----:B------:R-:W-:Y:S05]  /*18320*/  BSYNC B1 ;  /* 0x0000000000017941 */ /* 0x000fea0003800000 */
.L_x_376:
        /* <DEDUP_REMOVED lines=13> */
.L_x_379:
[----:B------:R-:W-:Y:S05]  /*18400*/  BSYNC B1 ;  /* 0x0000000000017941 */ /* 0x000fea0003800000 */
.L_x_378:
        /* <DEDUP_REMOVED lines=13> */
.L_x_381:
[----:B------:R-:W-:Y:S05]  /*184e0*/  BSYNC B1 ;  /* 0x0000000000017941 */ /* 0x000fea0003800000 */
.L_x_380:
        /* <DEDUP_REMOVED lines=13> */
.L_x_383:
[----:B------:R-:W-:Y:S05]  /*185c0*/  BSYNC B1 ;  /* 0x0000000000017941 */ /* 0x000fea0003800000 */
.L_x_382:
        /* <DEDUP_REMOVED lines=13> */
.L_x_385:
[----:B------:R-:W-:Y:S05]  /*186a0*/  BSYNC B1 ;  /* 0x0000000000017941 */ /* 0x000fea0003800000 */
.L_x_384:
        /* <DEDUP_REMOVED lines=13> */
.L_x_387:
[----:B------:R-:W-:Y:S05]  /*18780*/  BSYNC B1 ;  /* 0x0000000000017941 */ /* 0x000fea0003800000 */
.L_x_386:
        /* <DEDUP_REMOVED lines=13> */
.L_x_389:
[----:B------:R-:W-:Y:S05]  /*18860*/  BSYNC B1 ;  /* 0x0000000000017941 */ /* 0x000fea0003800000 */
.L_x_388:
        /* <DEDUP_REMOVED lines=13> */
.L_x_391:
[----:B------:R-:W-:Y:S05]  /*18940*/  BSYNC B1 ;  /* 0x0000000000017941 */ /* 0x000fea0003800000 */
.L_x_390:
        /* <DEDUP_REMOVED lines=13> */
.L_x_393:
[----:B------:R-:W-:Y:S05]  /*18a20*/  BSYNC B1 ;  /* 0x0000000000017941 */ /* 0x000fea0003800000 */
.L_x_392:
        /* <DEDUP_REMOVED lines=13> */
.L_x_395:
[----:B------:R-:W-:Y:S05]  /*18b00*/  BSYNC B1 ;  /* 0x0000000000017941 */ /* 0x000fea0003800000 */
.L_x_394:
        /* <DEDUP_REMOVED lines=13> */
.L_x_397:
[----:B------:R-:W-:Y:S05]  /*18be0*/  BSYNC B1 ;  /* 0x0000000000017941 */ /* 0x000fea0003800000 */
.L_x_396:
        /* <DEDUP_REMOVED lines=13> */
.L_x_399:
[----:B------:R-:W-:Y:S05]  /*18cc0*/  BSYNC B1 ;  /* 0x0000000000017941 */ /* 0x000fea0003800000 */
.L_x_398:
        /* <DEDUP_REMOVED lines=13> */
.L_x_401:
[----:B------:R-:W-:Y:S05]  /*18da0*/  BSYNC B1 ;  /* 0x0000000000017941 */ /* 0x000fea0003800000 */
.L_x_400:
        /* <DEDUP_REMOVED lines=13> */
.L_x_403:
[----:B------:R-:W-:Y:S05]  /*18e80*/  BSYNC B1 ;  /* 0x0000000000017941 */ /* 0x000fea0003800000 */
.L_x_402:
        /* <DEDUP_REMOVED lines=13> */
.L_x_405:
[----:B------:R-:W-:Y:S05]  /*18f60*/  BSYNC B1 ;  /* 0x0000000000017941 */ /* 0x000fea0003800000 */
.L_x_404:
        /* <DEDUP_REMOVED lines=13> */
.L_x_407:
[----:B------:R-:W-:Y:S05]  /*19040*/  BSYNC B1 ;  /* 0x0000000000017941 */ /* 0x000fea0003800000 */
.L_x_406:
        /* <DEDUP_REMOVED lines=13> */
.L_x_409:
[----:B------:R-:W-:Y:S05]  /*19120*/  BSYNC B1 ;  /* 0x0000000000017941 */ /* 0x000fea0003800000 */
.L_x_408:
        /* <DEDUP_REMOVED lines=13> */
.L_x_411:
[----:B------:R-:W-:Y:S05]  /*19200*/  BSYNC B1 ;  /* 0x0000000000017941 */ /* 0x000fea0003800000 */
.L_x_410:
        /* <DEDUP_REMOVED lines=13> */
.L_x_413:
[----:B------:R-:W-:Y:S05]  /*192e0*/  BSYNC B1 ;  /* 0x0000000000017941 */ /* 0x000fea0003800000 */
.L_x_412:
        /* <DEDUP_REMOVED lines=13> */
.L_x_415:
[----:B------:R-:W-:Y:S05]  /*193c0*/  BSYNC B1 ;  /* 0x0000000000017941 */ /* 0x000fea0003800000 */
.L_x_414:
        /* <DEDUP_REMOVED lines=13> */
.L_x_417:
[----:B------:R-:W-:Y:S05]  /*194a0*/  BSYNC B1 ;  /* 0x0000000000017941 */ /* 0x000fea0003800000 */
.L_x_416:
        /* <DEDUP_REMOVED lines=13> */
.L_x_419:
[----:B------:R-:W-:Y:S05]  /*19580*/  BSYNC B1 ;  /* 0x0000000000017941 */ /* 0x000fea0003800000 */
.L_x_418:
        /* <DEDUP_REMOVED lines=13> */
.L_x_421:
[----:B------:R-:W-:Y:S05]  /*19660*/  BSYNC B1 ;  /* 0x0000000000017941 */ /* 0x000fea0003800000 */
.L_x_420:
        /* <DEDUP_REMOVED lines=13> */
.L_x_423:
[----:B------:R-:W-:Y:S05]  /*19740*/  BSYNC B1 ;  /* 0x0000000000017941 */ /* 0x000fea0003800000 */
.L_x_422:
        /* <DEDUP_REMOVED lines=13> */
.L_x_425:
[----:B------:R-:W-:Y:S05]  /*19820*/  BSYNC B1 ;  /* 0x0000000000017941 */ /* 0x000fea0003800000 */
.L_x_424:
        /* <DEDUP_REMOVED lines=13> */
.L_x_427:
[----:B------:R-:W-:Y:S05]  /*19900*/  BSYNC B1 ;  /* 0x0000000000017941 */ /* 0x000fea0003800000 */
.L_x_426:
        /* <DEDUP_REMOVED lines=13> */
.L_x_429:
[----:B------:R-:W-:Y:S05]  /*199e0*/  BSYNC B1 ;  /* 0x0000000000017941 */ /* 0x000fea0003800000 */
.L_x_428:
        /* <DEDUP_REMOVED lines=13> */
.L_x_431:
[----:B------:R-:W-:Y:S05]  /*19ac0*/  BSYNC B1 ;  /* 0x0000000000017941 */ /* 0x000fea0003800000 */
.L_x_430:
        /* <DEDUP_REMOVED lines=13> */
.L_x_433:
[----:B------:R-:W-:Y:S05]  /*19ba0*/  BSYNC B1 ;  /* 0x0000000000017941 */ /* 0x000fea0003800000 */
.L_x_432:
        /* <DEDUP_REMOVED lines=13> */
.L_x_435:
[----:B------:R-:W-:Y:S05]  /*19c80*/  BSYNC B1 ;  /* 0x0000000000017941 */ /* 0x000fea0003800000 */
.L_x_434:
        /* <DEDUP_REMOVED lines=13> */
.L_x_437:
[----:B------:R-:W-:Y:S05]  /*19d60*/  BSYNC B1 ;  /* 0x0000000000017941 */ /* 0x000fea0003800000 */
.L_x_436:
        /* <DEDUP_REMOVED lines=13> */
.L_x_439:
[----:B------:R-:W-:Y:S05]  /*19e40*/  BSYNC B1 ;  /* 0x0000000000017941 */ /* 0x000fea0003800000 */
.L_x_438:
        /* <DEDUP_REMOVED lines=13> */
.L_x_441:
[----:B------:R-:W-:Y:S05]  /*19f20*/  BSYNC B1 ;  /* 0x0000000000017941 */ /* 0x000fea0003800000 */
.L_x_440:
        /* <DEDUP_REMOVED lines=13> */
.L_x_443:
[----:B------:R-:W-:Y:S05]  /*1a000*/  BSYNC B1 ;  /* 0x0000000000017941 */ /* 0x000fea0003800000 */
.L_x_442:
        /* <DEDUP_REMOVED lines=13> */
.L_x_445:
[----:B------:R-:W-:Y:S05]  /*1a0e0*/  BSYNC B1 ;  /* 0x0000000000017941 */ /* 0x000fea0003800000 */
.L_x_444:
        /* <DEDUP_REMOVED lines=13> */
.L_x_447:
[----:B------:R-:W-:Y:S05]  /*1a1c0*/  BSYNC B1 ;  /* 0x0000000000017941 */ /* 0x000fea0003800000 */
.L_x_446:
        /* <DEDUP_REMOVED lines=13> */
.L_x_449:
[----:B------:R-:W-:Y:S05]  /*1a2a0*/  BSYNC B1 ;  /* 0x0000000000017941 */ /* 0x000fea0003800000 */
.L_x_448:
        /* <DEDUP_REMOVED lines=13> */
.L_x_451:
[----:B------:R-:W-:Y:S05]  /*1a380*/  BSYNC B1 ;  /* 0x0000000000017941 */ /* 0x000fea0003800000 */
.L_x_450:
        /* <DEDUP_REMOVED lines=13> */
.L_x_453:
[----:B------:R-:W-:Y:S05]  /*1a460*/  BSYNC B1 ;  /* 0x0000000000017941 */ /* 0x000fea0003800000 */
.L_x_452:
        /* <DEDUP_REMOVED lines=13> */
.L_x_455:
[----:B------:R-:W-:Y:S05]  /*1a540*/  BSYNC B1 ;  /* 0x0000000000017941 */ /* 0x000fea0003800000 */
.L_x_454:
        /* <DEDUP_REMOVED lines=13> */
.L_x_457:
[----:B------:R-:W-:Y:S05]  /*1a620*/  BSYNC B1 ;  /* 0x0000000000017941 */ /* 0x000fea0003800000 */
.L_x_456:
        /* <DEDUP_REMOVED lines=13> */
.L_x_459:
[----:B------:R-:W-:Y:S05]  /*1a700*/  BSYNC B1 ;  /* 0x0000000000017941 */ /* 0x000fea0003800000 */
.L_x_458:
        /* <DEDUP_REMOVED lines=13> */
.L_x_461:
[----:B------:R-:W-:Y:S05]  /*1a7e0*/  BSYNC B1 ;  /* 0x0000000000017941 */ /* 0x000fea0003800000 */
.L_x_460:
        /* <DEDUP_REMOVED lines=13> */
.L_x_463:
[----:B------:R-:W-:Y:S05]  /*1a8c0*/  BSYNC B1 ;  /* 0x0000000000017941 */ /* 0x000fea0003800000 */
.L_x_462:
        /* <DEDUP_REMOVED lines=13> */
.L_x_465:
[----:B------:R-:W-:Y:S05]  /*1a9a0*/  BSYNC B1 ;  /* 0x0000000000017941 */ /* 0x000fea0003800000 */
.L_x_464:
        /* <DEDUP_REMOVED lines=13> */
.L_x_467:
[----:B------:R-:W-:Y:S05]  /*1aa80*/  BSYNC B1 ;  /* 0x0000000000017941 */ /* 0x000fea0003800000 */
.L_x_466:
        /* <DEDUP_REMOVED lines=13> */
.L_x_469:
[----:B------:R-:W-:Y:S05]  /*1ab60*/  BSYNC B1 ;  /* 0x0000000000017941 */ /* 0x000fea0003800000 */
.L_x_468:
        /* <DEDUP_REMOVED lines=13> */
.L_x_471:
[----:B------:R-:W-:Y:S05]  /*1ac40*/  BSYNC B1 ;  /* 0x0000000000017941 */ /* 0x000fea0003800000 */
.L_x_470:
        /* <DEDUP_REMOVED lines=13> */
.L_x_473:
[----:B------:R-:W-:Y:S05]  /*1ad20*/  BSYNC B1 ;  /* 0x0000000000017941 */ /* 0x000fea0003800000 */
.L_x_472:
        /* <DEDUP_REMOVED lines=13> */
.L_x_475:
[----:B------:R-:W-:Y:S05]  /*1ae00*/  BSYNC B1 ;  /* 0x0000000000017941 */ /* 0x000fea0003800000 */
.L_x_474:
        /* <DEDUP_REMOVED lines=13> */
.L_x_477:
[----:B------:R-:W-:Y:S05]  /*1aee0*/  BSYNC B1 ;  /* 0x0000000000017941 */ /* 0x000fea0003800000 */
.L_x_476:
        /* <DEDUP_REMOVED lines=13> */
.L_x_479:
[----:B------:R-:W-:Y:S05]  /*1afc0*/  BSYNC B1 ;  /* 0x0000000000017941 */ /* 0x000fea0003800000 */
.L_x_478:
        /* <DEDUP_REMOVED lines=13> */
.L_x_481:
[----:B------:R-:W-:Y:S05]  /*1b0a0*/  BSYNC B1 ;  /* 0x0000000000017941 */ /* 0x000fea0003800000 */
.L_x_480:
        /* <DEDUP_REMOVED lines=13> */
.L_x_483:
[----:B------:R-:W-:Y:S05]  /*1b180*/  BSYNC B1 ;  /* 0x0000000000017941 */ /* 0x000fea0003800000 */
.L_x_482:
        /* <DEDUP_REMOVED lines=13> */
.L_x_485:
[----:B------:R-:W-:Y:S05]  /*1b260*/  BSYNC B1 ;  /* 0x0000000000017941 */ /* 0x000fea0003800000 */
.L_x_484:
        /* <DEDUP_REMOVED lines=13> */
.L_x_487:
[----:B------:R-:W-:Y:S05]  /*1b340*/  BSYNC B1 ;  /* 0x0000000000017941 */ /* 0x000fea0003800000 */
.L_x_486:
        /* <DEDUP_REMOVED lines=13> */
.L_x_489:
[----:B------:R-:W-:Y:S05]  /*1b420*/  BSYNC B1 ;  /* 0x0000000000017941 */ /* 0x000fea0003800000 */
.L_x_488:
        /* <DEDUP_REMOVED lines=13> */
.L_x_491:
[----:B------:R-:W-:Y:S05]  /*1b500*/  BSYNC B1 ;  /* 0x0000000000017941 */ /* 0x000fea0003800000 */
.L_x_490:
        /* <DEDUP_REMOVED lines=13> */
.L_x_493:
[----:B------:R-:W-:Y:S05]  /*1b5e0*/  BSYNC B1 ;  /* 0x0000000000017941 */ /* 0x000fea0003800000 */
.L_x_492:
        /* <DEDUP_REMOVED lines=13> */
.L_x_495:
[----:B------:R-:W-:Y:S05]  /*1b6c0*/  BSYNC B1 ;  /* 0x0000000000017941 */ /* 0x000fea0003800000 */
.L_x_494:
        /* <DEDUP_REMOVED lines=13> */
.L_x_497:
[----:B------:R-:W-:Y:S05]  /*1b7a0*/  BSYNC B1 ;  /* 0x0000000000017941 */ /* 0x000fea0003800000 */
.L_x_496:
        /* <DEDUP_REMOVED lines=13> */
.L_x_499:
[----:B------:R-:W-:Y:S05]  /*1b880*/  BSYNC B1 ;  /* 0x0000000000017941 */ /* 0x000fea0003800000 */
.L_x_498:
        /* <DEDUP_REMOVED lines=13> */
.L_x_501:
[----:B------:R-:W-:Y:S05]  /*1b960*/  BSYNC B1 ;  /* 0x0000000000017941 */ /* 0x000fea0003800000 */
.L_x_500:
        /* <DEDUP_REMOVED lines=13> */
.L_x_503:
[----:B------:R-:W-:Y:S05]  /*1ba40*/  BSYNC B1 ;  /* 0x0000000000017941 */ /* 0x000fea0003800000 */
.L_x_502:
        /* <DEDUP_REMOVED lines=13> */
.L_x_505:
[----:B------:R-:W-:Y:S05]  /*1bb20*/  BSYNC B1 ;  /* 0x0000000000017941 */ /* 0x000fea0003800000 */
.L_x_504:
        /* <DEDUP_REMOVED lines=13> */
.L_x_507:
[----:B------:R-:W-:Y:S05]  /*1bc00*/  BSYNC B1 ;  /* 0x0000000000017941 */ /* 0x000fea0003800000 */
.L_x_506:
        /* <DEDUP_REMOVED lines=13> */
.L_x_509:
[----:B------:R-:W-:Y:S05]  /*1bce0*/  BSYNC B1 ;  /* 0x0000000000017941 */ /* 0x000fea0003800000 */
.L_x_508:
        /* <DEDUP_REMOVED lines=13> */
.L_x_511:
[----:B------:R-:W-:Y:S05]  /*1bdc0*/  BSYNC B1 ;  /* 0x0000000000017941 */ /* 0x000fea0003800000 */
.L_x_510:
        /* <DEDUP_REMOVED lines=13> */
.L_x_513:
[----:B------:R-:W-:Y:S05]  /*1bea0*/  BSYNC B1 ;  /* 0x0000000000017941 */ /* 0x000fea0003800000 */
.L_x_512:
        /* <DEDUP_REMOVED lines=13> */
.L_x_515:
[----:B------:R-:W-:Y:S05]  /*1bf80*/  BSYNC B1 ;  /* 0x0000000000017941 */ /* 0x000fea0003800000 */
.L_x_514:
        /* <DEDUP_REMOVED lines=13> */
.L_x_517:
[----:B------:R-:W-:Y:S05]  /*1c060*/  BSYNC B1 ;  /* 0x0000000000017941 */ /* 0x000fea0003800000 */
.L_x_516:
        /* <DEDUP_REMOVED lines=13> */
.L_x_519:
[----:B------:R-:W-:Y:S05]  /*1c140*/  BSYNC B1 ;  /* 0x0000000000017941 */ /* 0x000fea0003800000 */
.L_x_518:
        /* <DEDUP_REMOVED lines=13> */
.L_x_521:
[----:B------:R-:W-:Y:S05]  /*1c220*/  BSYNC B1 ;  /* 0x0000000000017941 */ /* 0x000fea0003800000 */
.L_x_520:
        /* <DEDUP_REMOVED lines=13> */
.L_x_523:
[----:B------:R-:W-:Y:S05]  /*1c300*/  BSYNC B1 ;  /* 0x0000000000017941 */ /* 0x000fea0003800000 */
.L_x_522:
        /* <DEDUP_REMOVED lines=13> */
.L_x_525:
[----:B------:R-:W-:Y:S05]  /*1c3e0*/  BSYNC B1 ;  /* 0x0000000000017941 */ /* 0x000fea0003800000 */
.L_x_524:
        /* <DEDUP_REMOVED lines=13> */
.L_x_527:
[----:B------:R-:W-:Y:S05]  /*1c4c0*/  BSYNC B1 ;  /* 0x0000000000017941 */ /* 0x000fea0003800000 */
.L_x_526:
        /* <DEDUP_REMOVED lines=13> */
.L_x_529:
[----:B------:R-:W-:Y:S05]  /*1c5a0*/  BSYNC B1 ;  /* 0x0000000000017941 */ /* 0x000fea0003800000 */
.L_x_528:
        /* <DEDUP_REMOVED lines=13> */
.L_x_531:
[----:B------:R-:W-:Y:S05]  /*1c680*/  BSYNC B1 ;  /* 0x0000000000017941 */ /* 0x000fea0003800000 */
.L_x_530:
        /* <DEDUP_REMOVED lines=13> */
.L_x_533:
[----:B------:R-:W-:Y:S05]  /*1c760*/  BSYNC B1 ;  /* 0x0000000000017941 */ /* 0x000fea0003800000 */
.L_x_532:
        /* <DEDUP_REMOVED lines=13> */
.L_x_535:
[----:B------:R-:W-:Y:S05]  /*1c840*/  BSYNC B1 ;  /* 0x0000000000017941 */ /* 0x000fea0003800000 */
.L_x_534:
        /* <DEDUP_REMOVED lines=13> */
.L_x_537:
[----:B------:R-:W-:Y:S05]  /*1c920*/  BSYNC B1 ;  /* 0x0000000000017941 */ /* 0x000fea0003800000 */
.L_x_536:
        /* <DEDUP_REMOVED lines=13> */
.L_x_539:
[----:B------:R-:W-:Y:S05]  /*1ca00*/  BSYNC B1 ;  /* 0x0000000000017941 */ /* 0x000fea0003800000 */
.L_x_538:
        /* <DEDUP_REMOVED lines=13> */
.L_x_541:
[----:B------:R-:W-:Y:S05]  /*1cae0*/  BSYNC B1 ;  /* 0x0000000000017941 */ /* 0x000fea0003800000 */
.L_x_540:
        /* <DEDUP_REMOVED lines=13> */
.L_x_543:
[----:B------:R-:W-:Y:S05]  /*1cbc0*/  BSYNC B1 ;  /* 0x0000000000017941 */ /* 0x000fea0003800000 */
.L_x_542:
        /* <DEDUP_REMOVED lines=13> */
.L_x_545:
[----:B------:R-:W-:Y:S05]  /*1cca0*/  BSYNC B1 ;  /* 0x0000000000017941 */ /* 0x000fea0003800000 */
.L_x_544:
        /* <DEDUP_REMOVED lines=13> */
.L_x_547:
[----:B------:R-:W-:Y:S05]  /*1cd80*/  BSYNC B1 ;  /* 0x0000000000017941 */ /* 0x000fea0003800000 */
.L_x_546:
[----:B--234-:R-:W2:Y:S01]  /*1cd90*/  LDL.LU R3, [R1+0x44c] ;  /* 0x00044c0001037983 */ /* 0x01cea20000300800 */
        /* <DEDUP_REMOVED lines=12> */
.L_x_549:
[----:B------:R-:W-:Y:S05]  /*1ce60*/  BSYNC B1 ;  /* 0x0000000000017941 */ /* 0x000fea0003800000 */
.L_x_548:
[----:B--2---:R-:W2:Y:S01]  /*1ce70*/  LDL.LU R3, [R1+0x450] ;  /* 0x0004500001037983 */ /* 0x004ea20000300800 */
        /* <DEDUP_REMOVED lines=12> */
.L_x_551:
[----:B------:R-:W-:Y:S05]  /*1cf40*/  BSYNC B1 ;  /* 0x0000000000017941 */ /* 0x000fea0003800000 */
.L_x_550:
[----:B------:R-:W-:Y:S05]  /*1cf50*/  @P1 BRA `(.L_x_552) ;  /* 0x00000048008c1947 */ /* 0x000fea0003800000 */
[----:B------:R-:W2:Y:S01]  /*1cf60*/  LDL.LU R2, [R1+0x454] ;  /* 0x0004540001027983 */ /* 0x000ea20000300800 */
[----:B-----5:R-:W-:-:S04]  /*1cf70*/  LOP3.LUT R0, R0, 0xff, RZ, 0xc0, !PT ;  /* 0x000000ff00007812 */ /* 0x020fc800078ec0ff */
[----:B------:R-:W-:-:S05]  /*1cf80*/  F2FP.F16.E4M3.UNPACK_B R0, R0 ;  /* 0x00000000ff00723e */ /* 0x000fca00020006ff */
[----:B------:R-:W-:-:S05]  /*1cf90*/  HADD2.F32 R0, -RZ, R0.H0_H0 ;  /* 0x20000000ff007230 */ /* 0x000fca0000004100 */
[----:B------:R-:W-:-:S04]  /*1cfa0*/  FMUL R0, R0, UR23 ;  /* 0x0000001700007c20 */ /* 0x000fc80008400000 */
[----:B--2---:R-:W-:-:S05]  /*1cfb0*/  FFMA R0, R2, UR22, R0 ;  /* 0x0000001602007c23 */ /* 0x004fca0008000000 */
[----:B------:R-:W-:-:S05]  /*1cfc0*/  F2FP.SATFINITE.E4M3.F32.PACK_AB_MERGE_C R3, RZ, R0, RZ ;  /* 0x00000000ff03723e */ /* 0x000fca00048070ff */
[----:B------:R2:W-:Y:S01]  /*1cfd0*/  STG.E.U8 desc[UR20][R26.64+0xf9], R3 ;  /* 0x0000f9031a007986 */ /* 0x0005e2000c101114 */
[----:B------:R-:W-:Y:S05]  /*1cfe0*/  BRA `(.L_x_552) ;  /* 0x0000004800687947 */ /* 0x000fea0003800000 */
.L_x_39:
[----:B------:R-:W-:Y:S01]  /*1cff0*/  ISETP.GE.AND P3, PT, R32, 0x1, PT ;  /* 0x000000012000780c */ /* 0x000fe20003f66270 */
[----:B------:R-:W-:Y:S01]  /*1d000*/  FMUL R4, R4, UR22 ;  /* 0x0000001604047c20 */ /* 0x000fe20008400000 */
[----:B------:R-:W2:Y:S02]  /*1d010*/  LDL.LU R35, [R1+0x200] ;  /* 0x0002000001237983 */ /* 0x000ea40000300800 */
[----:B------:R-:W-:Y:S02]  /*1d020*/  ISETP.LT.OR P0, PT, R0, 0x1, !P3 ;  /* 0x000000010000780c */ /* 0x000fe40005f01670 */
[----:B------:R-:W-:Y:S01]  /*1d030*/  F2FP.SATFINITE.E4M3.F32.PACK_AB_MERGE_C R4, RZ, R4, RZ ;  /* 0x00000004ff04723e */ /* 0x000fe200048070ff */
[----:B------:R-:W-:Y:S01]  /*1d040*/  FMUL R5, R5, UR22 ;  /* 0x0000001605057c20 */ /* 0x000fe20008400000 */
[----:B------:R-:W-:Y:S01]  /*1d050*/  ISETP.GE.AND P2, PT, R32, 0x9, PT ;  /* 0x000000092000780c */ /* 0x000fe20003f46270 */
[----:B------:R-:W-:Y:S01]  /*1d060*/  FMUL R6, R6, UR22 ;  /* 0x0000001606067c20 */ /* 0x000fe20008400000 */
[----:B------:R-:W-:Y:S01]  /*1d070*/  FMUL R7, R7, UR22 ;  /* 0x0000001607077c20 */ /* 0x000fe20008400000 */
[----:B------:R-:W-:Y:S01]  /*1d080*/  ISETP.LT.OR P1, PT, R0, 0x9, !P3 ;  /* 0x000000090000780c */ /* 0x000fe20005f21670 */
[----:B------:R-:W-:Y:S01]  /*1d090*/  FMUL R8, R8, UR22 ;  /* 0x0000001608087c20 */ /* 0x000fe20008400000 */
[----:B------:R-:W-:Y:S01]  /*1d0a0*/  ISETP.LT.OR P5, PT, R0, 0xa, !P3 ;  /* 0x0000000a0000780c */ /* 0x000fe20005fa1670 */
[----:B------:R-:W-:Y:S01]  /*1d0b0*/  FMUL R9, R9, UR22 ;  /* 0x0000001609097c20 */ /* 0x000fe20008400000 */
[----:B------:R-:W-:Y:S01]  /*1d0c0*/  FMUL R10, R10, UR22 ;  /* 0x000000160a0a7c20 */ /* 0x000fe20008400000 */
[----:B------:R-:W-:Y:S01]  /*1d0d0*/  FMUL R11, R11, UR22 ;  /* 0x000000160b0b7c20 */ /* 0x000fe20008400000 */
[----:B------:R-:W-:Y:S01]  /*1d0e0*/  @!P0 STG.E.U8 desc[UR20][R2.64], R4 ;  /* 0x0000000402008986 */ /* 0x000fe2000c101114 */
[----:B------:R-:W-:-:S02]  /*1d0f0*/  ISETP.LT.OR P0, PT, R0, 0x2, !P3 ;  /* 0x000000020000780c */ /* 0x000fc40005f01670 */
[----:B------:R-:W-:Y:S01]  /*1d100*/  F2FP.SATFINITE.E4M3.F32.PACK_AB_MERGE_C R5, RZ, R5, RZ ;  /* 0x00000005ff05723e */ /* 0x000fe200048070ff */
[----:B------:R-:W-:Y:S01]  /*1d110*/  FMUL R12, R12, UR22 ;  /* 0x000000160c0c7c20 */ /* 0x000fe20008400000 */
[----:B------:R-:W-:Y:S01]  /*1d120*/  F2FP.SATFINITE.E4M3.F32.PACK_AB_MERGE_C R6, RZ, R6, RZ ;  /* 0x00000006ff06723e */ /* 0x000fe200048070ff */
[----:B------:R-:W-:Y:S01]  /*1d130*/  FMUL R13, R13, UR22 ;  /* 0x000000160d0d7c20 */ /* 0x000fe20008400000 */
[----:B------:R-:W-:Y:S01]  /*1d140*/  FMUL R14, R14, UR22 ;  /* 0x000000160e0e7c20 */ /* 0x000fe20008400000 */
[----:B------:R-:W-:Y:S01]  /*1d150*/  FMUL R15, R15, UR22 ;  /* 0x000000160f0f7c20 */ /* 0x000fe20008400000 */
[----:B------:R-:W-:Y:S01]  /*1d160*/  FMUL R16, R16, UR22 ;  /* 0x0000001610107c20 */ /* 0x000fe20008400000 */
[----:B------:R-:W-:Y:S01]  /*1d170*/  FMUL R17, R17, UR22 ;  /* 0x0000001611117c20 */ /* 0x000fe20008400000 */
[----:B------:R-:W-:Y:S01]  /*1d180*/  FMUL R18, R18, UR22 ;  /* 0x0000001612127c20 */ /* 0x000fe20008400000 */
[----:B------:R-:W-:Y:S01]  /*1d190*/  FMUL R19, R19, UR22 ;  /* 0x0000001613137c20 */ /* 0x000fe20008400000 */
[----:B------:R-:W-:Y:S01]  /*1d1a0*/  FMUL R20, R20, UR22 ;  /* 0x0000001614147c20 */ /* 0x000fe20008400000 */
[----:B------:R0:W-:Y:S01]  /*1d1b0*/  @!P0 STG.E.U8 desc[UR20][R2.64+0x1], R5 ;  /* 0x0000010502008986 */ /* 0x0001e2000c101114 */
[----:B------:R-:W-:-:S02]  /*1d1c0*/  ISETP.LT.OR P0, PT, R0, 0x1, !P2 ;  /* 0x000000010000780c */ /* 0x000fc40005701670 */
[----:B------:R-:W-:Y:S01]  /*1d1d0*/  F2FP.SATFINITE.E4M3.F32.PACK_AB_MERGE_C R7, RZ, R7, RZ ;  /* 0x00000007ff07723e */ /* 0x000fe200048070ff */
[----:B------:R-:W-:Y:S01]  /*1d1e0*/  FMUL R21, R21, UR22 ;  /* 0x0000001615157c20 */ /* 0x000fe20008400000 */
[----:B------:R-:W-:Y:S01]  /*1d1f0*/  FMUL R22, R22, UR22 ;  /* 0x0000001616167c20 */ /* 0x000fe20008400000 */
[----:B------:R-:W4:Y:S08]  /*1d200*/  LDL.LU R34, [R1+0x204] ;  /* 0x0002040001227983 */ /* 0x000f300000300800 */
[----:B------:R-:W-:Y:S01]  /*1d210*/  @!P0 STG.E.U8 desc[UR20][R24.64], R6 ;  /* 0x0000000618008986 */ /* 0x000fe2000c101114 */
[----:B------:R-:W-:-:S02]  /*1d220*/  ISETP.LT.OR P0, PT, R0, 0x2, !P2 ;  /* 0x000000020000780c */ /* 0x000fc40005701670 */
[----:B------:R-:W-:Y:S01]  /*1d230*/  F2FP.SATFINITE.E4M3.F32.PACK_AB_MERGE_C R8, RZ, R8, RZ ;  /* 0x00000008ff08723e */ /* 0x000fe200048070ff */
[----:B------:R-:W5:Y:S01]  /*1d240*/  LDL.LU R38, [R1+0x208] ;  /* 0x0002080001267983 */ /* 0x000f620000300800 */
[----:B------:R-:W-:Y:S02]  /*1d250*/  F2FP.SATFINITE.E4M3.F32.PACK_AB_MERGE_C R9, RZ, R9, RZ ;  /* 0x00000009ff09723e */ /* 0x000fe400048070ff */
[----:B------:R-:W-:Y:S01]  /*1d260*/  F2FP.SATFINITE.E4M3.F32.PACK_AB_MERGE_C R10, RZ, R10, RZ ;  /* 0x0000000aff0a723e */ /* 0x000fe200048070ff */
[----:B------:R-:W-:Y:S01]  /*1d270*/  FMUL R23, R23, UR22 ;  /* 0x0000001617177c20 */ /* 0x000fe20008400000 */
[----:B------:R-:W-:Y:S01]  /*1d280*/  F2FP.SATFINITE.E4M3.F32.PACK_AB_MERGE_C R11, RZ, R11, RZ ;  /* 0x0000000bff0b723e */ /* 0x000fe200048070ff */
[----:B------:R-:W3:Y:S04]  /*1d290*/  LDL.LU R37, [R1+0x20c] ;  /* 0x00020c0001257983 */ /* 0x000ee80000300800 */
[----:B------:R1:W-:Y:S01]  /*1d2a0*/  @!P0 STG.E.U8 desc[UR20][R24.64+0x1], R7 ;  /* 0x0000010718008986 */ /* 0x0003e2000c101114 */
[----:B------:R-:W-:-:S03]  /*1d2b0*/  ISETP.LT.OR P0, PT, R0, 0x9, !P2 ;  /* 0x000000090000780c */ /* 0x000fc60005701670 */
[----:B------:R-:W-:Y:S01]  /*1d2c0*/  @!P1 STG.E.U8 desc[UR20][R2.64+0x8], R8 ;  /* 0x0000080802009986 */ /* 0x000fe2000c101114 */
[----:B------:R-:W-:-:S03]  /*1d2d0*/  ISETP.LT.OR P1, PT, R0, 0xa, !P2 ;  /* 0x0000000a0000780c */ /* 0x000fc60005721670 */
[----:B------:R-:W-:Y:S01]  /*1d2e0*/  @!P5 STG.E.U8 desc[UR20][R2.64+0x9], R9 ;  /* 0x000009090200d986 */ /* 0x000fe2000c101114 */
[----:B------:R-:W-:Y:S02]  /*1d2f0*/  ISETP.LT.OR P5, PT, R0, 0x11, !P3 ;  /* 0x000000110000780c */ /* 0x000fe40005fa1670 */
[----:B------:R-:W-:Y:S01]  /*1d300*/  F2FP.SATFINITE.E4M3.F32.PACK_AB_MERGE_C R12, RZ, R12, RZ ;  /* 0x0000000cff0c723e */ /* 0x000fe200048070ff */
[----:B------:R-:W-:Y:S01]  /*1d310*/  FMUL R152, R152, UR22 ;  /* 0x0000001698987c20 */ /* 0x000fe20008400000 */
[----:B------:R-:W-:Y:S01]  /*1d320*/  F2FP.SATFINITE.E4M3.F32.PACK_AB_MERGE_C R13, RZ, R13, RZ ;  /* 0x0000000dff0d723e */ /* 0x000fe200048070ff */
[----:B------:R-:W-:Y:S01]  /*1d330*/  @!P0 STG.E.U8 desc[UR20][R24.64+0x8], R10 ;  /* 0x0000080a18008986 */ /* 0x000fe2000c101114 */
[----:B------:R-:W-:-:S03]  /*1d340*/  ISETP.LT.OR P0, PT, R0, 0x12, !P3 ;  /* 0x000000120000780c */ /* 0x000fc60005f01670 */
[----:B------:R-:W-:Y:S01]  /*1d350*/  @!P1 STG.E.U8 desc[UR20][R24.64+0x9], R11 ;  /* 0x0000090b18009986 */ /* 0x000fe2000c101114 */
[----:B------:R-:W-:-:S03]  /*1d360*/  ISETP.LT.OR P1, PT, R0, 0x11, !P2 ;  /* 0x000000110000780c */ /* 0x000fc60005721670 */
[----:B------:R-:W-:Y:S01]  /*1d370*/  @!P5 STG.E.U8 desc[UR20][R2.64+0x10], R12 ;  /* 0x0000100c0200d986 */ /* 0x000fe2000c101114 */
[C---:B------:R-:W-:Y:S02]  /*1d380*/  ISETP.LT.OR P5, PT, R0.reuse, 0x12, !P2 ;  /* 0x000000120000780c */ /* 0x040fe400057a1670 */
[----:B------:R-:W-:Y:S01]  /*1d390*/  F2FP.SATFINITE.E4M3.F32.PACK_AB_MERGE_C R14, RZ, R14, RZ ;  /* 0x0000000eff0e723e */ /* 0x000fe200048070ff */
[----:B------:R-:W4:Y:S04]  /*1d3a0*/  LDL.LU R33, [R1+0x210] ;  /* 0x0002100001217983 */ /* 0x000f280000300800 */
[----:B------:R-:W-:Y:S01]  /*1d3b0*/  @!P0 STG.E.U8 desc[UR20][R2.64+0x11], R13 ;  /* 0x0000110d02008986 */ /* 0x000fe2000c101114 */
[----:B------:R-:W-:Y:S02]  /*1d3c0*/  ISETP.LT.OR P0, PT, R0, 0x19, !P3 ;  /* 0x000000190000780c */ /* 0x000fe40005f01670 */
[----:B------:R-:W-:-:S02]  /*1d3d0*/  F2FP.SATFINITE.E4M3.F32.PACK_AB_MERGE_C R15, RZ, R15, RZ ;  /* 0x0000000fff0f723e */ /* 0x000fc400048070ff */
[----:B------:R-:W-:Y:S01]  /*1d3e0*/  F2FP.SATFINITE.E4M3.F32.PACK_AB_MERGE_C R16, RZ, R16, RZ ;  /* 0x00000010ff10723e */ /* 0x000fe200048070ff */
[----:B------:R-:W-:Y:S01]  /*1d3f0*/  @!P1 STG.E.U8 desc[UR20][R24.64+0x10], R14 ;  /* 0x0000100e18009986 */ /* 0x000fe2000c101114 */
        /* <DEDUP_REMOVED lines=8> */
[----:B------:R-:W3:Y:S01]  /*1d480*/  LDL.LU R31, [R1+0x214] ;  /* 0x00021400011f7983 */ /* 0x000ee20000300800 */
[----:B------:R-:W-:-:S03]  /*1d490*/  F2FP.SATFINITE.E4M3.F32.PACK_AB_MERGE_C R19, RZ, R19, RZ ;  /* 0x00000013ff13723e */ /* 0x000fc600048070ff */
[----:B------:R-:W-:Y:S01]  /*1d4a0*/  @!P1 STG.E.U8 desc[UR20][R2.64+0x19], R17 ;  /* 0x0000191102009986 */ /* 0x000fe2000c101114 */
[----:B------:R-:W-:-:S03]  /*1d4b0*/  ISETP.LT.OR P1, PT, R0, 0x21, !P3 ;  /* 0x000000210000780c */ /* 0x000fc60005f21670 */
[----:B------:R-:W-:Y:S01]  /*1d4c0*/  @!P5 STG.E.U8 desc[UR20][R24.64+0x18], R18 ;  /* 0x000018121800d986 */ /* 0x000fe2000c101114 */
[----:B------:R-:W-:-:S03]  /*1d4d0*/  ISETP.LT.OR P5, PT, R0, 0x22, !P3 ;  /* 0x000000220000780c */ /* 0x000fc60005fa1670 */
[----:B------:R-:W-:Y:S01]  /*1d4e0*/  @!P0 STG.E.U8 desc[UR20][R24.64+0x19], R19 ;  /* 0x0000191318008986 */ /* 0x000fe2000c101114 */
[----:B------:R-:W-:Y:S02]  /*1d4f0*/  ISETP.LT.OR P0, PT, R0, 0x21, !P2 ;  /* 0x000000210000780c */ /* 0x000fe40005701670 */
[----:B------:R-:W-:Y:S01]  /*1d500*/  F2FP.SATFINITE.E4M3.F32.PACK_AB_MERGE_C R20, RZ, R20, RZ ;  /* 0x00000014ff14723e */ /* 0x000fe200048070ff */
[----:B------:R-:W3:Y:S01]  /*1d510*/  LDL.LU R30, [R1+0x218] ;  /* 0x00021800011e7983 */ /* 0x000ee20000300800 */
[----:B------:R-:W-:Y:S01]  /*1d520*/  F2FP.SATFINITE.E4M3.F32.PACK_AB_MERGE_C R21, RZ, R21, RZ ;  /* 0x00000015ff15723e */ /* 0x000fe200048070ff */
[----:B------:R-:W-:Y:S01]  /*1d530*/  FMUL R154, R154, UR22 ;  /* 0x000000169a9a7c20 */ /* 0x000fe20008400000 */
[----:B------:R-:W-:Y:S01]  /*1d540*/  F2FP.SATFINITE.E4M3.F32.PACK_AB_MERGE_C R22, RZ, R22, RZ ;  /* 0x00000016ff16723e */ /* 0x000fe200048070ff */
[----:B------:R-:W-:Y:S01]  /*1d550*/  @!P1 STG.E.U8 desc[UR20][R2.64+0x20], R20 ;  /* 0x0000201402009986 */ /* 0x000fe2000c101114 */
[C---:B------:R-:W-:Y:S01]  /*1d560*/  ISETP.LT.OR P1, PT, R0.reuse, 0x22, !P2 ;  /* 0x000000220000780c */ /* 0x040fe20005721670 */
[----:B------:R-:W-:Y:S01]  /*1d570*/  FMUL R155, R155, UR22 ;  /* 0x000000169b9b7c20 */ /* 0x000fe20008400000 */
[----:B------:R-:W-:Y:S01]  /*1d580*/  F2FP.SATFINITE.E4M3.F32.PACK_AB_MERGE_C R23, RZ, R23, RZ ;  /* 0x00000017ff17723e */ /* 0x000fe200048070ff */
[----:B------:R-:W-:Y:S01]  /*1d590*/  @!P5 STG.E.U8 desc[UR20][R2.64+0x21], R21 ;  /* 0x000021150200d986 */ /* 0x000fe2000c101114 */
[----:B------:R-:W-:Y:S01]  /*1d5a0*/  ISETP.LT.OR P5, PT, R0, 0x29, !P3 ;  /* 0x000000290000780c */ /* 0x000fe20005fa1670 */
[----:B------:R-:W-:Y:S01]  /*1d5b0*/  FMUL R156, R156, UR22 ;  /* 0x000000169c9c7c20 */ /* 0x000fe20008400000 */
[----:B------:R-:W-:Y:S01]  /*1d5c0*/  F2FP.SATFINITE.E4M3.F32.PACK_AB_MERGE_C R152, RZ, R152, RZ ;  /* 0x00000098ff98723e */ /* 0x000fe200048070ff */
[----:B------:R-:W-:Y:S01]  /*1d5d0*/  @!P0 STG.E.U8 desc[UR20][R24.64+0x20], R22 ;  /* 0x0000201618008986 */ /* 0x000fe2000c101114 */
[----:B------:R-:W-:Y:S01]  /*1d5e0*/  ISETP.LT.OR P0, PT, R0, 0x2a, !P3 ;  /* 0x0000002a0000780c */ /* 0x000fe20005f01670 */
[----:B------:R-:W-:Y:S01]  /*1d5f0*/  FMUL R157, R157, UR22 ;  /* 0x000000169d9d7c20 */ /* 0x000fe20008400000 */
        /* <DEDUP_REMOVED lines=12> */
[C---:B------:R-:W-:Y:S01]  /*1d6c0*/  ISETP.LT.OR P0, PT, R0.reuse, 0x31, !P3 ;  /* 0x000000310000780c */ /* 0x040fe20005f01670 */
[----:B------:R-:W-:Y:S01]  /*1d6d0*/  FMUL R161, R161, UR22 ;  /* 0x00000016a1a17c20 */ /* 0x000fe20008400000 */
[----:B------:R-:W-:Y:S01]  /*1d6e0*/  ISETP.LT.OR P6, PT, R0, 0x32, !P2 ;  /* 0x000000320000780c */ /* 0x000fe200057c1670 */
        /* <DEDUP_REMOVED lines=43> */
[----:B0-----:R-:W-:Y:S01]  /*1d9a0*/  F2FP.SATFINITE.E4M3.F32.PACK_AB_MERGE_C R5, RZ, R168, RZ ;  /* 0x000000a8ff05723e */ /* 0x001fe200048070ff */
[----:B------:R-:W-:Y:S01]  /*1d9b0*/  @!P0 STG.E.U8 desc[UR20][R2.64+0x40], R164 ;  /* 0x000040a402008986 */ /* 0x000fe2000c101114 */
[----:B------:R-:W-:Y:S01]  /*1d9c0*/  ISETP.LT.OR P0, PT, R0, 0x49, !P3 ;  /* 0x000000490000780c */ /* 0x000fe20005f01670 */
[----:B------:R-:W-:Y:S01]  /*1d9d0*/  FMUL R174, R174, UR22 ;  /* 0x00000016aeae7c20 */ /* 0x000fe20008400000 */
[----:B------:R-:W-:Y:S01]  /*1d9e0*/  F2FP.SATFINITE.E4M3.F32.PACK_AB_MERGE_C R169, RZ, R169, RZ ;  /* 0x000000a9ffa9723e */ /* 0x000fe200048070ff */
[----:B------:R-:W-:Y:S01]  /*1d9f0*/  @!P1 STG.E.U8 desc[UR20][R2.64+0x41], R165 ;  /* 0x000041a502009986 */ /* 0x000fe2000c101114 */
[C---:B------:R-:W-:Y:S01]  /*1da00*/  ISETP.LT.OR P1, PT, R0.reuse, 0x4a, !P3 ;  /* 0x0000004a0000780c */ /* 0x040fe20005f21670 */
[----:B------:R-:W-:Y:S01]  /*1da10*/  FMUL R175, R175, UR22 ;  /* 0x00000016afaf7c20 */ /* 0x000fe20008400000 */
[----:B-1----:R-:W-:Y:S01]  /*1da20*/  F2FP.SATFINITE.E4M3.F32.PACK_AB_MERGE_C R7, RZ, R170, RZ ;  /* 0x000000aaff07723e */ /* 0x002fe200048070ff */
        /* <DEDUP_REMOVED lines=8> */
[----:B------:R0:W-:Y:S01]  /*1dab0*/  @!P0 STG.E.U8 desc[UR20][R2.64+0x48], R5 ;  /* 0x0000480502008986 */ /* 0x0001e2000c101114 */
[----:B------:R-:W-:Y:S01]  /*1dac0*/  ISETP.LT.OR P0, PT, R0, 0x51, !P3 ;  /* 0x000000510000780c */ /* 0x000fe20005f01670 */
[----:B------:R-:W-:Y:S01]  /*1dad0*/  FMUL R178, R178, UR22 ;  /* 0x00000016b2b27c20 */ /* 0x000fe20008400000 */
[----:B------:R-:W-:Y:S01]  /*1dae0*/  F2FP.SATFINITE.E4M3.F32.PACK_AB_MERGE_C R175, RZ, R175, RZ ;  /* 0x000000afffaf723e */ /* 0x000fe200048070ff */
[----:B------:R-:W-:Y:S01]  /*1daf0*/  @!P1 STG.E.U8 desc[UR20][R2.64+0x49], R169 ;  /* 0x000049a902009986 */ /* 0x000fe2000c101114 */
[----:B------:R-:W-:Y:S01]  /*1db00*/  ISETP.LT.OR P1, PT, R0, 0x52, !P3 ;  /* 0x000000520000780c */ /* 0x000fe20005f21670 */
[----:B------:R-:W-:Y:S01]  /*1db10*/  FMUL R179, R179, UR22 ;  /* 0x00000016b3b37c20 */ /* 0x000fe20008400000 */
[----:B------:R-:W-:Y:S01]  /*1db20*/  FMUL R180, R180, UR22 ;  /* 0x00000016b4b47c20 */ /* 0x000fe20008400000 */
[----:B------:R1:W-:Y:S01]  /*1db30*/  @!P5 STG.E.U8 desc[UR20][R24.64+0x48], R7 ;  /* 0x000048071800d986 */ /* 0x0003e2000c101114 */
[----:B------:R-:W-:Y:S01]  /*1db40*/  ISETP.LT.OR P5, PT, R0, 0x51, !P2 ;  /* 0x000000510000780c */ /* 0x000fe200057a1670 */
[----:B------:R-:W-:Y:S01]  /*1db50*/  FMUL R181, R181, UR22 ;  /* 0x00000016b5b57c20 */ /* 0x000fe20008400000 */
[----:B------:R-:W-:Y:S01]  /*1db60*/  F2FP.SATFINITE.E4M3.F32.PACK_AB_MERGE_C R177, RZ, R177, RZ ;  /* 0x000000b1ffb1723e */ /* 0x000fe200048070ff */
[----:B------:R-:W-:Y:S01]  /*1db70*/  @!P6 STG.E.U8 desc[UR20][R24.64+0x49], R171 ;  /* 0x000049ab1800e986 */ /* 0x000fe2000c101114 */
[----:B0-----:R-:W-:Y:S01]  /*1db80*/  F2FP.SATFINITE.E4M3.F32.PACK_AB_MERGE_C R5, RZ, R172, RZ ;  /* 0x000000acff05723e */ /* 0x001fe200048070ff */
[----:B------:R-:W-:Y:S01]  /*1db90*/  FMUL R182, R182, UR22 ;  /* 0x00000016b6b67c20 */ /* 0x000fe20008400000 */
[C---:B------:R-:W-:Y:S01]  /*1dba0*/  ISETP.LT.OR P6, PT, R0.reuse, 0x52, !P2 ;  /* 0x000000520000780c */ /* 0x040fe200057c1670 */
[----:B------:R-:W-:Y:S01]  /*1dbb0*/  FMUL R183, R183, UR22 ;  /* 0x00000016b7b77c20 */ /* 0x000fe20008400000 */
[----:B------:R-:W-:Y:S01]  /*1dbc0*/  F2FP.SATFINITE.E4M3.F32.PACK_AB_MERGE_C R179, RZ, R179, RZ ;  /* 0x000000b3ffb3723e */ /* 0x000fe200048070ff */
[----:B------:R0:W-:Y:S01]  /*1dbd0*/  @!P0 STG.E.U8 desc[UR20][R2.64+0x50], R5 ;  /* 0x0000500502008986 */ /* 0x0001e2000c101114 */
[----:B------:R-:W-:Y:S01]  /*1dbe0*/  ISETP.LT.OR P0, PT, R0, 0x59, !P3 ;  /* 0x000000590000780c */ /* 0x000fe20005f01670 */
[----:B------:R-:W-:Y:S01]  /*1dbf0*/  FMUL R184, R184, UR22 ;  /* 0x00000016b8b87c20 */ /* 0x000fe20008400000 */
[----:B-1----:R-:W-:Y:S01]  /*1dc00*/  F2FP.SATFINITE.E4M3.F32.PACK_AB_MERGE_C R7, RZ, R174, RZ ;  /* 0x000000aeff07723e */ /* 0x002fe200048070ff */
        /* <DEDUP_REMOVED lines=9> */
[----:B0-----:R-:W-:Y:S01]  /*1dca0*/  F2FP.SATFINITE.E4M3.F32.PACK_AB_MERGE_C R5, RZ, R176, RZ ;  /* 0x000000b0ff05723e */ /* 0x001fe200048070ff */
[----:B------:R-:W-:Y:S01]  /*1dcb0*/  FMUL R187, R187, UR22 ;  /* 0x00000016bbbb7c20 */ /* 0x000fe20008400000 */
[----:B------:R-:W-:Y:S01]  /*1dcc0*/  ISETP.LT.OR P6, PT, R0, 0x5a, !P2 ;  /* 0x0000005a0000780c */ /* 0x000fe200057c1670 */
[----:B------:R-:W-:Y:S01]  /*1dcd0*/  FMUL R188, R188, UR22 ;  /* 0x00000016bcbc7c20 */ /* 0x000fe20008400000 */
[----:B------:R-:W-:Y:S01]  /*1dce0*/  F2FP.SATFINITE.E4M3.F32.PACK_AB_MERGE_C R185, RZ, R185, RZ ;  /* 0x000000b9ffb9723e */ /* 0x000fe200048070ff */
[----:B------:R0:W-:Y:S01]  /*1dcf0*/  @!P0 STG.E.U8 desc[UR20][R2.64+0x58], R5 ;  /* 0x0000580502008986 */ /* 0x0001e2000c101114 */
[C---:B------:R-:W-:Y:S01]  /*1dd00*/  ISETP.LT.OR P0, PT, R0.reuse, 0x61, !P3 ;  /* 0x000000610000780c */ /* 0x040fe20005f01670 */
[----:B------:R-:W-:Y:S01]  /*1dd10*/  FMUL R189, R189, UR22 ;  /* 0x00000016bdbd7c20 */ /* 0x000fe20008400000 */
[----:B-1----:R-:W-:Y:S01]  /*1dd20*/  F2FP.SATFINITE.E4M3.F32.PACK_AB_MERGE_C R7, RZ, R178, RZ ;  /* 0x000000b2ff07723e */ /* 0x002fe200048070ff */
[----:B------:R-:W-:Y:S01]  /*1dd30*/  @!P1 STG.E.U8 desc[UR20][R2.64+0x59], R177 ;  /* 0x000059b102009986 */ /* 0x000fe2000c101114 */
[----:B------:R-:W-:Y:S01]  /*1dd40*/  ISETP.LT.OR P1, PT, R0, 0x62, !P3 ;  /* 0x000000620000780c */ /* 0x000fe20005f21670 */
[----:B------:R-:W-:Y:S01]  /*1dd50*/  FMUL R190, R190, UR22 ;  /* 0x00000016bebe7c20 */ /* 0x000fe20008400000 */
[----:B------:R-:W-:Y:S01]  /*1dd60*/  F2FP.SATFINITE.E4M3.F32.PACK_AB_MERGE_C R187, RZ, R187, RZ ;  /* 0x000000bbffbb723e */ /* 0x000fe200048070ff */
[----:B------:R1:W-:Y:S01]  /*1dd70*/  @!P5 STG.E.U8 desc[UR20][R24.64+0x58], R7 ;  /* 0x000058071800d986 */ /* 0x0003e2000c101114 */
[----:B------:R-:W-:Y:S01]  /*1dd80*/  ISETP.LT.OR P5, PT, R0, 0x61, !P2 ;  /* 0x000000610000780c */ /* 0x000fe200057a1670 */
[----:B------:R-:W-:Y:S01]  /*1dd90*/  FMUL R191, R191, UR22 ;  /* 0x00000016bfbf7c20 */ /* 0x000fe20008400000 */
[----:B------:R-:W-:Y:S01]  /*1dda0*/  FMUL R192, R192, UR22 ;  /* 0x00000016c0c07c20 */ /* 0x000fe20008400000 */
[----:B0-----:R-:W-:Y:S01]  /*1ddb0*/  F2FP.SATFINITE.E4M3.F32.PACK_AB_MERGE_C R5, RZ, R180, RZ ;  /* 0x000000b4ff05723e */ /* 0x001fe200048070ff */
[----:B------:R-:W-:Y:S01]  /*1ddc0*/  @!P6 STG.E.U8 desc[UR20][R24.64+0x59], R179 ;  /* 0x000059b31800e986 */ /* 0x000fe2000c101114 */
        /* <DEDUP_REMOVED lines=38> */
[----:B------:R-:W-:Y:S01]  /*1e030*/  FMUL R204, R204, UR22 ;  /* 0x00000016cccc7c20 */ /* 0x000fe20008400000 */
        /* <DEDUP_REMOVED lines=107> */
[----:B--2---:R-:W-:Y:S01]  /*1e6f0*/  FMUL R4, R35, UR22 ;  /* 0x0000001623047c20 */ /* 0x004fe20008400000 */
        /* <DEDUP_REMOVED lines=9> */
[----:B------:R-:W-:-:S02]  /*1e790*/  ISETP.LT.OR P5, PT, R0, 0xa9, !P2 ;  /* 0x000000a90000780c */ /* 0x000fc400057a1670 */
[----:B------:R-:W-:Y:S01]  /*1e7a0*/  F2FP.SATFINITE.E4M3.F32.PACK_AB_MERGE_C R235, RZ, R235, RZ ;  /* 0x000000ebffeb723e */ /* 0x000fe200048070ff */
[----:B------:R-:W-:Y:S01]  /*1e7b0*/  @!P6 STG.E.U8 desc[UR20][R24.64+0xa1], R215 ;  /* 0x0000a1d71800e986 */ /* 0x000fe2000c101114 */
[----:B0-----:R-:W-:Y:S02]  /*1e7c0*/  F2FP.SATFINITE.E4M3.F32.PACK_AB_MERGE_C R5, RZ, R216, RZ ;  /* 0x000000d8ff05723e */ /* 0x001fe400048070ff */
[C---:B------:R-:W-:Y:S01]  /*1e7d0*/  ISETP.LT.OR P6, PT, R0.reuse, 0xaa, !P2 ;  /* 0x000000aa0000780c */ /* 0x040fe200057c1670 */
[----:B------:R-:W2:Y:S04]  /*1e7e0*/  LDL.LU R36, [R1+0x21c] ;  /* 0x00021c0001247983 */ /* 0x000ea80000300800 */
[----:B------:R0:W-:Y:S01]  /*1e7f0*/  @!P0 STG.E.U8 desc[UR20][R2.64+0xa8], R5 ;  /* 0x0000a80502008986 */ /* 0x0001e2000c101114 */
[----:B------:R-:W-:-:S02]  /*1e800*/  ISETP.LT.OR P0, PT, R0, 0xb1, !P3 ;  /* 0x000000b10000780c */ /* 0x000fc40005f01670 */
[----:B-1----:R-:W-:Y:S01]  /*1e810*/  F2FP.SATFINITE.E4M3.F32.PACK_AB_MERGE_C R7, RZ, R218, RZ ;  /* 0x000000daff07723e */ /* 0x002fe200048070ff */
[----:B------:R-:W-:Y:S01]  /*1e820*/  @!P1 STG.E.U8 desc[UR20][R2.64+0xa9], R217 ;  /* 0x0000a9d902009986 */ /* 0x000fe2000c101114 */
[----:B------:R-:W-:-:S03]  /*1e830*/  ISETP.LT.OR P1, PT, R0, 0xb2, !P3 ;  /* 0x000000b20000780c */ /* 0x000fc60005f21670 */
[----:B------:R1:W-:Y:S01]  /*1e840*/  @!P5 STG.E.U8 desc[UR20][R24.64+0xa8], R7 ;  /* 0x0000a8071800d986 */ /* 0x0003e2000c101114 */
[C---:B------:R-:W-:Y:S02]  /*1e850*/  ISETP.LT.OR P5, PT, R0.reuse, 0xb1, !P2 ;  /* 0x000000b10000780c */ /* 0x040fe400057a1670 */
[----:B0-----:R-:W-:Y:S01]  /*1e860*/  F2FP.SATFINITE.E4M3.F32.PACK_AB_MERGE_C R5, RZ, R220, RZ ;  /* 0x000000dcff05723e */ /* 0x001fe200048070ff */
[----:B------:R-:W-:Y:S01]  /*1e870*/  @!P6 STG.E.U8 desc[UR20][R24.64+0xa9], R219 ;  /* 0x0000a9db1800e986 */ /* 0x000fe2000c101114 */
[----:B------:R-:W-:-:S03]  /*1e880*/  ISETP.LT.OR P6, PT, R0, 0xb2, !P2 ;  /* 0x000000b20000780c */ /* 0x000fc600057c1670 */
[----:B------:R0:W-:Y:S01]  /*1e890*/  @!P0 STG.E.U8 desc[UR20][R2.64+0xb0], R5 ;  /* 0x0000b00502008986 */ /* 0x0001e2000c101114 */
[C---:B------:R-:W-:Y:S02]  /*1e8a0*/  ISETP.LT.OR P0, PT, R0.reuse, 0xb9, !P3 ;  /* 0x000000b90000780c */ /* 0x040fe40005f01670 */
        /* <DEDUP_REMOVED lines=29> */
[----:B------:R-:W-:Y:S02]  /*1ea80*/  ISETP.LT.OR P0, PT, R0, 0xd1, !P3 ;  /* 0x000000d10000780c */ /* 0x000fe40005f01670 */
[----:B-1----:R-:W-:Y:S01]  /*1ea90*/  F2FP.SATFINITE.E4M3.F32.PACK_AB_MERGE_C R7, RZ, R234, RZ ;  /* 0x000000eaff07723e */ /* 0x002fe200048070ff */
[----:B------:R-:W2:Y:S01]  /*1eaa0*/  LDL.LU R35, [R1+0x220] ;  /* 0x0002200001237983 */ /* 0x000ea20000300800 */
[----:B------:R-:W-:Y:S01]  /*1eab0*/  F2FP.SATFINITE.E4M3.F32.PACK_AB_MERGE_C R9, RZ, R236, RZ ;  /* 0x000000ecff09723e */ /* 0x000fe200048070ff */
[----:B----4-:R-:W-:Y:S01]  /*1eac0*/  FMUL R6, R33, UR22 ;  /* 0x0000001621067c20 */ /* 0x010fe20008400000 */
[----:B------:R-:W-:Y:S01]  /*1ead0*/  F2FP.SATFINITE.E4M3.F32.PACK_AB_MERGE_C R11, RZ, R4, RZ ;  /* 0x00000004ff0b723e */ /* 0x000fe200048070ff */
[----:B------:R-:W-:Y:S01]  /*1eae0*/  @!P1 STG.E.U8 desc[UR20][R2.64+0xc9], R233 ;  /* 0x0000c9e902009986 */ /* 0x000fe2000c101114 */
[----:B0-----:R-:W-:Y:S01]  /*1eaf0*/  FMUL R5, R34, UR22 ;  /* 0x0000001622057c20 */ /* 0x001fe20008400000 */
[----:B-----5:R-:W-:-:S02]  /*1eb00*/  FMUL R4, R38, UR22 ;  /* 0x0000001626047c20 */ /* 0x020fc40008400000 */
[----:B------:R-:W4:Y:S01]  /*1eb10*/  LDL.LU R34, [R1+0x224] ;  /* 0x0002240001227983 */ /* 0x000f220000300800 */
[----:B------:R-:W-:-:S03]  /*1eb20*/  ISETP.LT.OR P1, PT, R0, 0xd2, !P3 ;  /* 0x000000d20000780c */ /* 0x000fc60005f21670 */
[----:B------:R-:W5:Y:S04]  /*1eb30*/  LDL.LU R33, [R1+0x228] ;  /* 0x0002280001217983 */ /* 0x000f680000300800 */
[----:B------:R3:W-:Y:S01]  /*1eb40*/  @!P5 STG.E.U8 desc[UR20][R24.64+0xc8], R7 ;  /* 0x0000c8071800d986 */ /* 0x0007e2000c101114 */
[----:B------:R-:W-:-:S03]  /*1eb50*/  ISETP.LT.OR P5, PT, R0, 0xd1, !P2 ;  /* 0x000000d10000780c */ /* 0x000fc600057a1670 */
[----:B------:R-:W-:Y:S01]  /*1eb60*/  @!P6 STG.E.U8 desc[UR20][R24.64+0xc9], R235 ;  /* 0x0000c9eb1800e986 */ /* 0x000fe2000c101114 */
[----:B------:R-:W-:-:S03]  /*1eb70*/  ISETP.LT.OR P6, PT, R0, 0xd2, !P2 ;  /* 0x000000d20000780c */ /* 0x000fc600057c1670 */
[----:B------:R0:W-:Y:S01]  /*1eb80*/  @!P0 STG.E.U8 desc[UR20][R2.64+0xd0], R9 ;  /* 0x0000d00902008986 */ /* 0x0001e2000c101114 */
[----:B---3--:R-:W-:-:S03]  /*1eb90*/  FMUL R7, R31, UR22 ;  /* 0x000000161f077c20 */ /* 0x008fc60008400000 */
[----:B------:R-:W3:Y:S04]  /*1eba0*/  LDL.LU R31, [R1+0x22c] ;  /* 0x00022c00011f7983 */ /* 0x000ee80000300800 */
[----:B------:R-:W3:Y:S01]  /*1ebb0*/  LDL.LU R38, [R1+0x230] ;  /* 0x0002300001267983 */ /* 0x000ee20000300800 */
[----:B0-----:R-:W-:Y:S01]  /*1ebc0*/  F2FP.SATFINITE.E4M3.F32.PACK_AB_MERGE_C R9, RZ, R4, RZ ;  /* 0x00000004ff09723e */ /* 0x001fe200048070ff */
[----:B------:R-:W-:Y:S02]  /*1ebd0*/  FMUL R4, R30, UR22 ;  /* 0x000000161e047c20 */ /* 0x000fe40008400000 */
[----:B------:R-:W3:Y:S01]  /*1ebe0*/  LDL.LU R30, [R1+0x234] ;  /* 0x00023400011e7983 */ /* 0x000ee20000300800 */
[----:B------:R-:W-:Y:S02]  /*1ebf0*/  F2FP.SATFINITE.E4M3.F32.PACK_AB_MERGE_C R237, RZ, R237, RZ ;  /* 0x000000edffed723e */ /* 0x000fe400048070ff */
[----:B------:R-:W-:Y:S01]  /*1ec00*/  F2FP.SATFINITE.E4M3.F32.PACK_AB_MERGE_C R13, RZ, R5, RZ ;  /* 0x00000005ff0d723e */ /* 0x000fe200048070ff */
[----:B------:R-:W-:Y:S01]  /*1ec10*/  FMUL R5, R37, UR22 ;  /* 0x0000001625057c20 */ /* 0x000fe20008400000 */
[----:B------:R-:W-:Y:S01]  /*1ec20*/  ISETP.LT.OR P0, PT, R0, 0xd9, !P3 ;  /* 0x000000d90000780c */ /* 0x000fe20005f01670 */
[----:B------:R-:W3:Y:S01]  /*1ec30*/  LDL.LU R37, [R1+0x238] ;  /* 0x0002380001257983 */ /* 0x000ee20000300800 */
[----:B------:R-:W-:-:S03]  /*1ec40*/  F2FP.SATFINITE.E4M3.F32.PACK_AB_MERGE_C R15, RZ, R6, RZ ;  /* 0x00000006ff0f723e */ /* 0x000fc600048070ff */
[----:B------:R-:W-:Y:S01]  /*1ec50*/  @!P1 STG.E.U8 desc[UR20][R2.64+0xd1], R237 ;  /* 0x0000d1ed02009986 */ /* 0x000fe2000c101114 */
[----:B------:R-:W-:-:S03]  /*1ec60*/  ISETP.LT.OR P1, PT, R0, 0xda, !P3 ;  /* 0x000000da0000780c */ /* 0x000fc60005f21670 */
[----:B------:R0:W-:Y:S01]  /*1ec70*/  @!P5 STG.E.U8 desc[UR20][R24.64+0xd0], R11 ;  /* 0x0000d00b1800d986 */ /* 0x0001e2000c101114 */
[----:B------:R-:W-:-:S03]  /*1ec80*/  ISETP.LT.OR P5, PT, R0, 0xd9, !P2 ;  /* 0x000000d90000780c */ /* 0x000fc600057a1670 */
[----:B------:R1:W-:Y:S01]  /*1ec90*/  @!P6 STG.E.U8 desc[UR20][R24.64+0xd1], R13 ;  /* 0x0000d10d1800e986 */ /* 0x0003e2000c101114 */
[----:B0-----:R-:W-:Y:S02]  /*1eca0*/  F2FP.SATFINITE.E4M3.F32.PACK_AB_MERGE_C R11, RZ, R5, RZ ;  /* 0x00000005ff0b723e */ /* 0x001fe400048070ff */
[----:B-1----:R-:W-:Y:S01]  /*1ecb0*/  F2FP.SATFINITE.E4M3.F32.PACK_AB_MERGE_C R13, RZ, R7, RZ ;  /* 0x00000007ff0d723e */ /* 0x002fe200048070ff */
[----:B------:R0:W-:Y:S04]  /*1ecc0*/  @!P0 STG.E.U8 desc[UR20][R2.64+0xd8], R9 ;  /* 0x0000d80902008986 */ /* 0x0001e8000c101114 */
[----:B------:R1:W-:Y:S01]  /*1ecd0*/  @!P1 STG.E.U8 desc[UR20][R2.64+0xd9], R11 ;  /* 0x0000d90b02009986 */ /* 0x0003e2000c101114 */
[----:B0-----:R-:W-:-:S03]  /*1ece0*/  F2FP.SATFINITE.E4M3.F32.PACK_AB_MERGE_C R9, RZ, R4, RZ ;  /* 0x00000004ff09723e */ /* 0x001fc600048070ff */
[----:B------:R0:W-:Y:S01]  /*1ecf0*/  @!P5 STG.E.U8 desc[UR20][R24.64+0xd8], R15 ;  /* 0x0000d80f1800d986 */ /* 0x0001e2000c101114 */
[----:B--2---:R-:W-:-:S03]  /*1ed00*/  FMUL R5, R36, UR22 ;  /* 0x0000001624057c20 */ /* 0x004fc60008400000 */
[----:B------:R-:W2:Y:S02]  /*1ed10*/  LDL.LU R36, [R1+0x23c] ;  /* 0x00023c0001247983 */ /* 0x000ea40000300800 */
[----:B-1----:R-:W-:Y:S01]  /*1ed20*/  F2FP.SATFINITE.E4M3.F32.PACK_AB_MERGE_C R11, RZ, R5, RZ ;  /* 0x00000005ff0b723e */ /* 0x002fe200048070ff */
[----:B------:R-:W-:Y:S02]  /*1ed30*/  FMUL R6, R35, UR22 ;  /* 0x0000001623067c20 */ /* 0x000fe40008400000 */
[----:B------:R-:W2:Y:S01]  /*1ed40*/  LDL.LU R35, [R1+0x240] ;  /* 0x0002400001237983 */ /* 0x000ea20000300800 */
[----:B----4-:R-:W-:-:S03]  /*1ed50*/  FMUL R7, R34, UR22 ;  /* 0x0000001622077c20 */ /* 0x010fc60008400000 */
[----:B------:R-:W4:Y:S01]  /*1ed60*/  LDL.LU R34, [R1+0x244] ;  /* 0x0002440001227983 */ /* 0x000f220000300800 */
[----:B-----5:R-:W-:-:S03]  /*1ed70*/  FMUL R4, R33, UR22 ;  /* 0x0000001621047c20 */ /* 0x020fc60008400000 */
[----:B------:R-:W5:Y:S01]  /*1ed80*/  LDL.LU R33, [R1+0x248] ;  /* 0x0002480001217983 */ /* 0x000f620000300800 */
[----:B0-----:R-:W-:Y:S01]  /*1ed90*/  F2FP.SATFINITE.E4M3.F32.PACK_AB_MERGE_C R15, RZ, R6, RZ ;  /* 0x00000006ff0f723e */ /* 0x001fe200048070ff */
[----:B---3--:R-:W-:Y:S02]  /*1eda0*/  FMUL R5, R31, UR22 ;  /* 0x000000161f057c20 */ /* 0x008fe40008400000 */
[----:B------:R-:W3:Y:S01]  /*1edb0*/  LDL.LU R31, [R1+0x24c] ;  /* 0x00024c00011f7983 */ /* 0x000ee20000300800 */
[----:B------:R-:W-:-:S03]  /*1edc0*/  FMUL R6, R30, UR22 ;  /* 0x000000161e067c20 */ /* 0x000fc60008400000 */
[----:B------:R-:W3:Y:S01]  /*1edd0*/  LDL.LU R30, [R1+0x250] ;  /* 0x00025000011e7983 */ /* 0x000ee20000300800 */
[C---:B------:R-:W-:Y:S02]  /*1ede0*/  ISETP.LT.OR P6, PT, R0.reuse, 0xda, !P2 ;  /* 0x000000da0000780c */ /* 0x040fe400057c1670 */
[C---:B------:R-:W-:Y:S02]  /*1edf0*/  ISETP.LT.OR P5, PT, R0.reuse, 0xe1, !P3 ;  /* 0x000000e10000780c */ /* 0x040fe40005fa1670 */
[C---:B------:R-:W-:Y:S02]  /*1ee00*/  ISETP.LT.OR P0, PT, R0.reuse, 0xe1, !P2 ;  /* 0x000000e10000780c */ /* 0x040fe40005701670 */
[----:B------:R-:W-:-:S07]  /*1ee10*/  ISETP.LT.OR P1, PT, R0, 0xe2, !P2 ;  /* 0x000000e20000780c */ /* 0x000fce0005721670 */
[----:B------:R0:W-:Y:S01]  /*1ee20*/  @!P6 STG.E.U8 desc[UR20][R24.64+0xd9], R13 ;  /* 0x0000d90d1800e986 */ /* 0x0001e2000c101114 */
[C---:B------:R-:W-:Y:S02]  /*1ee30*/  ISETP.LT.OR P6, PT, R0.reuse, 0xe2, !P3 ;  /* 0x000000e20000780c */ /* 0x040fe40005fc1670 */
[----:B------:R-:W-:Y:S01]  /*1ee40*/  F2FP.SATFINITE.E4M3.F32.PACK_AB_MERGE_C R7, RZ, R7, RZ ;  /* 0x00000007ff07723e */ /* 0x000fe200048070ff */
[----:B------:R1:W-:Y:S01]  /*1ee50*/  @!P5 STG.E.U8 desc[UR20][R2.64+0xe0], R9 ;  /* 0x0000e0090200d986 */ /* 0x0003e2000c101114 */
[----:B------:R-:W-:Y:S02]  /*1ee60*/  ISETP.LT.OR P5, PT, R0, 0xea, !P2 ;  /* 0x000000ea0000780c */ /* 0x000fe400057a1670 */
[----:B0-----:R-:W-:Y:S01]  /*1ee70*/  F2FP.SATFINITE.E4M3.F32.PACK_AB_MERGE_C R13, RZ, R4, RZ ;  /* 0x00000004ff0d723e */ /* 0x001fe200048070ff */
[----:B------:R-:W-:-:S06]  /*1ee80*/  FMUL R4, R38, UR22 ;  /* 0x0000001626047c20 */ /* 0x000fcc0008400000 */
[----:B------:R-:W-:Y:S01]  /*1ee90*/  @!P6 STG.E.U8 desc[UR20][R2.64+0xe1], R11 ;  /* 0x0000e10b0200e986 */ /* 0x000fe2000c101114 */
[----:B------:R-:W-:-:S03]  /*1eea0*/  ISETP.LT.OR P6, PT, R0, 0xe9, !P3 ;  /* 0x000000e90000780c */ /* 0x000fc60005fc1670 */
[----:B------:R-:W-:Y:S01]  /*1eeb0*/  @!P0 STG.E.U8 desc[UR20][R24.64+0xe0], R15 ;  /* 0x0000e00f18008986 */ /* 0x000fe2000c101114 */
[----:B------:R-:W-:-:S03]  /*1eec0*/  ISETP.LT.OR P0, PT, R0, 0xea, !P3 ;  /* 0x000000ea0000780c */ /* 0x000fc60005f01670 */
[----:B------:R0:W-:Y:S04]  /*1eed0*/  @!P1 STG.E.U8 desc[UR20][R24.64+0xe1], R7 ;  /* 0x0000e10718009986 */ /* 0x0001e8000c101114 */
[----:B------:R-:W3:Y:S01]  /*1eee0*/  LDL.LU R38, [R1+0x254] ;  /* 0x0002540001267983 */ /* 0x000ee20000300800 */
[----:B-1----:R-:W-:Y:S02]  /*1eef0*/  F2FP.SATFINITE.E4M3.F32.PACK_AB_MERGE_C R9, RZ, R5, RZ ;  /* 0x00000005ff09723e */ /* 0x002fe400048070ff */
[----:B0-----:R-:W-:Y:S01]  /*1ef00*/  F2FP.SATFINITE.E4M3.F32.PACK_AB_MERGE_C R7, RZ, R4, RZ ;  /* 0x00000004ff07723e */ /* 0x001fe200048070ff */
[----:B------:R-:W-:Y:S02]  /*1ef10*/  FMUL R4, R37, UR22 ;  /* 0x0000001625047c20 */ /* 0x000fe40008400000 */
[----:B------:R-:W3:Y:S01]  /*1ef20*/  LDL.LU R37, [R1+0x258] ;  /* 0x0002580001257983 */ /* 0x000ee20000300800 */
[----:B------:R-:W-:-:S02]  /*1ef30*/  F2FP.SATFINITE.E4M3.F32.PACK_AB_MERGE_C R11, RZ, R6, RZ ;  /* 0x00000006ff0b723e */ /* 0x000fc400048070ff */
[----:B------:R-:W-:Y:S01]  /*1ef40*/  F2FP.SATFINITE.E4M3.F32.PACK_AB_MERGE_C R15, RZ, R4, RZ ;  /* 0x00000004ff0f723e */ /* 0x000fe200048070ff */
[----:B------:R-:W-:Y:S04]  /*1ef50*/  @!P6 STG.E.U8 desc[UR20][R2.64+0xe8], R13 ;  /* 0x0000e80d0200e986 */ /* 0x000fe8000c101114 */
[----:B------:R0:W-:Y:S04]  /*1ef60*/  @!P0 STG.E.U8 desc[UR20][R2.64+0xe9], R9 ;  /* 0x0000e90902008986 */ /* 0x0001e8000c101114 */
[----:B------:R1:W-:Y:S01]  /*1ef70*/  @!P5 STG.E.U8 desc[UR20][R24.64+0xe9], R11 ;  /* 0x0000e90b1800d986 */ /* 0x0003e2000c101114 */
[----:B--2---:R-:W-:-:S03]  /*1ef80*/  FMUL R5, R36, UR22 ;  /* 0x0000001624057c20 */ /* 0x004fc60008400000 */
[----:B------:R-:W2:Y:S02]  /*1ef90*/  LDL.LU R36, [R1+0x25c] ;  /* 0x00025c0001247983 */ /* 0x000ea40000300800 */
[----:B0-----:R-:W-:Y:S01]  /*1efa0*/  F2FP.SATFINITE.E4M3.F32.PACK_AB_MERGE_C R9, RZ, R5, RZ ;  /* 0x00000005ff09723e */ /* 0x001fe200048070ff */
[----:B------:R-:W-:Y:S02]  /*1efb0*/  FMUL R6, R35, UR22 ;  /* 0x0000001623067c20 */ /* 0x000fe40008400000 */
[----:B------:R-:W2:Y:S01]  /*1efc0*/  LDL.LU R35, [R1+0x260] ;  /* 0x0002600001237983 */ /* 0x000ea20000300800 */
[----:B----4-:R-:W-:-:S03]  /*1efd0*/  FMUL R4, R34, UR22 ;  /* 0x0000001622047c20 */ /* 0x010fc60008400000 */
[----:B------:R-:W4:Y:S02]  /*1efe0*/  LDL.LU R34, [R1+0x264] ;  /* 0x0002640001227983 */ /* 0x000f240000300800 */
[----:B-1----:R-:W-:Y:S01]  /*1eff0*/  F2FP.SATFINITE.E4M3.F32.PACK_AB_MERGE_C R11, RZ, R4, RZ ;  /* 0x00000004ff0b723e */ /* 0x002fe200048070ff */
[----:B-----5:R-:W-:Y:S02]  /*1f000*/  FMUL R4, R33, UR22 ;  /* 0x0000001621047c20 */ /* 0x020fe40008400000 */
[----:B------:R-:W5:Y:S03]  /*1f010*/  LDL.LU R33, [R1+0x268] ;  /* 0x0002680001217983 */ /* 0x000f660000300800 */
[----:B------:R-:W-:Y:S01]  /*1f020*/  F2FP.SATFINITE.E4M3.F32.PACK_AB_MERGE_C R13, RZ, R4, RZ ;  /* 0x00000004ff0d723e */ /* 0x000fe200048070ff */
        /* <DEDUP_REMOVED lines=9> */
[----:B------:R-:W-:-:S03]  /*1f0c0*/  ISETP.LT.OR P1, PT, R0, 0xf1, !P2 ;  /* 0x000000f10000780c */ /* 0x000fc60005721670 */
[----:B------:R1:W-:Y:S01]  /*1f0d0*/  @!P6 STG.E.U8 desc[UR20][R2.64+0xf0], R15 ;  /* 0x0000f00f0200e986 */ /* 0x0003e2000c101114 */
[C---:B------:R-:W-:Y:S02]  /*1f0e0*/  ISETP.LT.OR P6, PT, R0.reuse, 0xf9, !P3 ;  /* 0x000000f90000780c */ /* 0x040fe40005fc1670 */
[----:B------:R-:W-:Y:S01]  /*1f0f0*/  ISETP.LT.OR P3, PT, R0, 0xfa, !P3 ;  /* 0x000000fa0000780c */ /* 0x000fe20005f61670 */
[----:B------:R1:W-:Y:S01]  /*1f100*/  @!P0 STG.E.U8 desc[UR20][R2.64+0xf1], R9 ;  /* 0x0000f10902008986 */ /* 0x0003e2000c101114 */
[----:B0-----:R-:W-:Y:S02]  /*1f110*/  F2FP.SATFINITE.E4M3.F32.PACK_AB_MERGE_C R7, RZ, R6, RZ ;  /* 0x00000006ff07723e */ /* 0x001fe400048070ff */
[----:B-1----:R-:W-:Y:S02]  /*1f120*/  F2FP.SATFINITE.E4M3.F32.PACK_AB_MERGE_C R15, RZ, R5, RZ ;  /* 0x00000005ff0f723e */ /* 0x002fe400048070ff */
[----:B------:R-:W-:Y:S01]  /*1f130*/  F2FP.SATFINITE.E4M3.F32.PACK_AB_MERGE_C R9, RZ, R4, RZ ;  /* 0x00000004ff09723e */ /* 0x000fe200048070ff */
[----:B------:R-:W-:-:S02]  /*1f140*/  FMUL R4, R38, UR22 ;  /* 0x0000001626047c20 */ /* 0x000fc40008400000 */
[----:B------:R-:W3:Y:S04]  /*1f150*/  LDL.LU R38, [R1+0x274] ;  /* 0x0002740001267983 */ /* 0x000ee80000300800 */
[----:B------:R0:W-:Y:S01]  /*1f160*/  @!P5 STG.E.U8 desc[UR20][R24.64+0xf1], R11 ;  /* 0x0000f10b1800d986 */ /* 0x0001e2000c101114 */
[----:B------:R-:W-:Y:S01]  /*1f170*/  ISETP.LT.OR P5, PT, R0, 0xf9, !P2 ;  /* 0x000000f90000780c */ /* 0x000fe200057a1670 */
[----:B------:R-:W-:Y:S02]  /*1f180*/  FMUL R5, R37, UR22 ;  /* 0x0000001625057c20 */ /* 0x000fe40008400000 */
[----:B------:R-:W3:Y:S04]  /*1f190*/  LDL.LU R37, [R1+0x278] ;  /* 0x0002780001257983 */ /* 0x000ee80000300800 */
[----:B------:R1:W-:Y:S04]  /*1f1a0*/  @!P1 STG.E.U8 desc[UR20][R24.64+0xf0], R7 ;  /* 0x0000f00718009986 */ /* 0x0003e8000c101114 */
[----:B------:R-:W-:Y:S04]  /*1f1b0*/  @!P6 STG.E.U8 desc[UR20][R2.64+0xf8], R13 ;  /* 0x0000f80d0200e986 */ /* 0x000fe8000c101114 */
[----:B------:R4:W-:Y:S01]  /*1f1c0*/  @!P3 STG.E.U8 desc[UR20][R2.64+0xf9], R15 ;  /* 0x0000f90f0200b986 */ /* 0x0009e2000c101114 */
[----:B0-----:R-:W-:-:S03]  /*1f1d0*/  F2FP.SATFINITE.E4M3.F32.PACK_AB_MERGE_C R11, RZ, R4, RZ ;  /* 0x00000004ff0b723e */ /* 0x001fc600048070ff */
[----:B------:R0:W-:Y:S01]  /*1f1e0*/  @!P5 STG.E.U8 desc[UR20][R24.64+0xf8], R9 ;  /* 0x0000f8091800d986 */ /* 0x0001e2000c101114 */
[----:B--2---:R-:W-:-:S03]  /*1f1f0*/  FMUL R6, R36, UR22 ;  /* 0x0000001624067c20 */ /* 0x004fc60008400000 */
[----:B------:R-:W2:Y:S01]  /*1f200*/  LDL.LU R36, [R1+0x27c] ;  /* 0x00027c0001247983 */ /* 0x000ea20000300800 */
[----:B-1----:R-:W-:-:S03]  /*1f210*/  FMUL R7, R35, UR22 ;  /* 0x0000001623077c20 */ /* 0x002fc60008400000 */
        /* <DEDUP_REMOVED lines=10> */
[----:B------:R-:W-:Y:S02]  /*1f2c0*/  ISETP.GE.AND P1, PT, R32, 0x81, PT ;  /* 0x000000812000780c */ /* 0x000fe40003f26270 */
[C---:B------:R-:W-:Y:S02]  /*1f2d0*/  ISETP.LT.OR P2, PT, R0.reuse, 0xfa, !P2 ;  /* 0x000000fa0000780c */ /* 0x040fe40005741670 */
[C---:B------:R-:W-:Y:S02]  /*1f2e0*/  ISETP.LT.OR P6, PT, R0.reuse, 0x1, !P1 ;  /* 0x000000010000780c */ /* 0x040fe40004fc1670 */
[----:B------:R-:W-:Y:S02]  /*1f2f0*/  ISETP.LT.OR P3, PT, R0, 0x2, !P1 ;  /* 0x000000020000780c */ /* 0x000fe40004f61670 */
[----:B------:R-:W-:Y:S02]  /*1f300*/  F2FP.SATFINITE.E4M3.F32.PACK_AB_MERGE_C R5, RZ, R5, RZ ;  /* 0x00000005ff05723e */ /* 0x000fe400048070ff */
[----:B------:R-:W-:-:S05]  /*1f310*/  ISETP.GE.AND P0, PT, R32, 0x89, PT ;  /* 0x000000892000780c */ /* 0x000fca0003f06270 */
[----:B------:R-:W-:Y:S01]  /*1f320*/  @!P2 STG.E.U8 desc[UR20][R24.64+0xf9], R11 ;  /* 0x0000f90b1800a986 */ /* 0x000fe2000c101114 */
[----:B------:R-:W-:-:S03]  /*1f330*/  F2FP.SATFINITE.E4M3.F32.PACK_AB_MERGE_C R13, RZ, R6, RZ ;  /* 0x00000006ff0d723e */ /* 0x000fc600048070ff */
[----:B------:R0:W-:Y:S01]  /*1f340*/  @!P6 STG.E.U8 desc[UR20][R28.64], R5 ;  /* 0x000000051c00e986 */ /* 0x0001e2000c101114 */
[C---:B------:R-:W-:Y:S02]  /*1f350*/  ISETP.LT.OR P6, PT, R0.reuse, 0x2, !P0 ;  /* 0x000000020000780c */ /* 0x040fe400047c1670 */
[C---:B------:R-:W-:Y:S01]  /*1f360*/  ISETP.LT.OR P5, PT, R0.reuse, 0x1, !P0 ;  /* 0x000000010000780c */ /* 0x040fe200047a1670 */
[----:B------:R1:W-:Y:S01]  /*1f370*/  @!P3 STG.E.U8 desc[UR20][R28.64+0x1], R13 ;  /* 0x0000010d1c00b986 */ /* 0x0003e2000c101114 */
[----:B------:R-:W-:Y:S02]  /*1f380*/  ISETP.LT.OR P2, PT, R0, 0xa, !P1 ;  /* 0x0000000a0000780c */ /* 0x000fe40004f41670 */
[----:B0-----:R-:W-:Y:S02]  /*1f390*/  F2FP.SATFINITE.E4M3.F32.PACK_AB_MERGE_C R5, RZ, R3, RZ ;  /* 0x00000003ff05723e */ /* 0x001fe400048070ff */
[----:B-1----:R-:W-:Y:S01]  /*1f3a0*/  F2FP.SATFINITE.E4M3.F32.PACK_AB_MERGE_C R13, RZ, R2, RZ ;  /* 0x00000002ff0d723e */ /* 0x002fe200048070ff */
[----:B------:R-:W-:-:S02]  /*1f3b0*/  FMUL R3, R38, UR22 ;  /* 0x0000001626037c20 */ /* 0x000fc40008400000 */
[----:B------:R-:W3:Y:S01]  /*1f3c0*/  LDL.LU R38, [R1+0x294] ;  /* 0x0002940001267983 */ /* 0x000ee20000300800 */
[----:B------:R-:W-:Y:S02]  /*1f3d0*/  F2FP.SATFINITE.E4M3.F32.PACK_AB_MERGE_C R11, RZ, R4, RZ ;  /* 0x00000004ff0b723e */ /* 0x000fe400048070ff */
[----:B------:R-:W-:Y:S01]  /*1f3e0*/  ISETP.LT.OR P3, PT, R0, 0x9, !P1 ;  /* 0x000000090000780c */ /* 0x000fe20004f61670 */
[----:B------:R0:W-:Y:S01]  /*1f3f0*/  @!P6 STG.E.U8 desc[UR20][R26.64+0x1], R9 ;  /* 0x000001091a00e986 */ /* 0x0001e2000c101114 */
[----:B------:R-:W-:-:S03]  /*1f400*/  FMUL R2, R37, UR22 ;  /* 0x0000001625027c20 */ /* 0x000fc60008400000 */
[----:B------:R-:W3:Y:S01]  /*1f410*/  LDL.LU R37, [R1+0x298] ;  /* 0x0002980001257983 */ /* 0x000ee20000300800 */
[----:B------:R-:W-:Y:S02]  /*1f420*/  F2FP.SATFINITE.E4M3.F32.PACK_AB_MERGE_C R7, RZ, R7, RZ ;  /* 0x00000007ff07723e */ /* 0x000fe400048070ff */
[----:B0-----:R-:W-:-:S03]  /*1f430*/  F2FP.SATFINITE.E4M3.F32.PACK_AB_MERGE_C R9, RZ, R2, RZ ;  /* 0x00000002ff09723e */ /* 0x001fc600048070ff */
        /* <DEDUP_REMOVED lines=8> */
[----:B------:R-:W2:Y:S03]  /*1f4c0*/  LDL.LU R35, [R1+0x2a0] ;  /* 0x0002a00001237983 */ /* 0x000ea60000300800 */
[----:B------:R-:W-:Y:S01]  /*1f4d0*/  F2FP.SATFINITE.E4M3.F32.PACK_AB_MERGE_C R15, RZ, R2, RZ ;  /* 0x00000002ff0f723e */ /* 0x000fe200048070ff */
[----:B----4-:R-:W-:Y:S02]  /*1f4e0*/  FMUL R2, R34, UR22 ;  /* 0x0000001622027c20 */ /* 0x010fe40008400000 */
[----:B------:R-:W4:Y:S01]  /*1f4f0*/  LDL.LU R34, [R1+0x2a4] ;  /* 0x0002a40001227983 */ /* 0x000f220000300800 */
[----:B-----5:R-:W-:-:S03]  /*1f500*/  FMUL R3, R33, UR22 ;  /* 0x0000001621037c20 */ /* 0x020fc60008400000 */
[----:B------:R-:W5:Y:S01]  /*1f510*/  LDL.LU R33, [R1+0x2a8] ;  /* 0x0002a80001217983 */ /* 0x000f620000300800 */
[----:B---3--:R-:W-:-:S03]  /*1f520*/  FMUL R4, R31, UR22 ;  /* 0x000000161f047c20 */ /* 0x008fc60008400000 */
[----:B------:R-:W3:Y:S01]  /*1f530*/  LDL.LU R31, [R1+0x2ac] ;  /* 0x0002ac00011f7983 */ /* 0x000ee20000300800 */
[----:B0-----:R-:W-:-:S03]  /*1f540*/  FMUL R5, R30, UR22 ;  /* 0x000000161e057c20 */ /* 0x001fc60008400000 */
[----:B------:R-:W3:Y:S01]  /*1f550*/  LDL.LU R30, [R1+0x2b0] ;  /* 0x0002b000011e7983 */ /* 0x000ee20000300800 */
[C---:B------:R-:W-:Y:S02]  /*1f560*/  ISETP.LT.OR P6, PT, R0.reuse, 0xa, !P0 ;  /* 0x0000000a0000780c */ /* 0x040fe400047c1670 */
[C---:B------:R-:W-:Y:S02]  /*1f570*/  ISETP.LT.OR P5, PT, R0.reuse, 0x9, !P0 ;  /* 0x000000090000780c */ /* 0x040fe400047a1670 */
[C---:B------:R-:W-:Y:S02]  /*1f580*/  ISETP.LT.OR P3, PT, R0.reuse, 0x11, !P1 ;  /* 0x000000110000780c */ /* 0x040fe40004f61670 */
[----:B------:R-:W-:-:S07]  /*1f590*/  ISETP.LT.OR P2, PT, R0, 0x12, !P1 ;  /* 0x000000120000780c */ /* 0x000fce0004f41670 */
[----:B------:R0:W-:Y:S01]  /*1f5a0*/  @!P6 STG.E.U8 desc[UR20][R26.64+0x9], R7 ;  /* 0x000009071a00e986 */ /* 0x0001e2000c101114 */
[----:B------:R-:W-:-:S03]  /*1f5b0*/  ISETP.LT.OR P6, PT, R0, 0x12, !P0 ;  /* 0x000000120000780c */ /* 0x000fc600047c1670 */
[----:B------:R-:W-:Y:S01]  /*1f5c0*/  @!P5 STG.E.U8 desc[UR20][R26.64+0x8], R13 ;  /* 0x0000080d1a00d986 */ /* 0x000fe2000c101114 */
[----:B------:R-:W-:-:S03]  /*1f5d0*/  ISETP.LT.OR P5, PT, R0, 0x11, !P0 ;  /* 0x000000110000780c */ /* 0x000fc600047a1670 */
[----:B------:R1:W-:Y:S01]  /*1f5e0*/  @!P3 STG.E.U8 desc[UR20][R28.64+0x10], R9 ;  /* 0x000010091c00b986 */ /* 0x0003e2000c101114 */
[C---:B------:R-:W-:Y:S02]  /*1f5f0*/  ISETP.LT.OR P3, PT, R0.reuse, 0x19, !P1 ;  /* 0x000000190000780c */ /* 0x040fe40004f61670 */
[----:B0-----:R-:W-:Y:S01]  /*1f600*/  F2FP.SATFINITE.E4M3.F32.PACK_AB_MERGE_C R7, RZ, R2, RZ ;  /* 0x00000002ff07723e */ /* 0x001fe200048070ff */
[----:B------:R0:W-:Y:S01]  /*1f610*/  @!P2 STG.E.U8 desc[UR20][R28.64+0x11], R11 ;  /* 0x0000110b1c00a986 */ /* 0x0001e2000c101114 */
[----:B------:R-:W-:Y:S02]  /*1f620*/  ISETP.LT.OR P2, PT, R0, 0x1a, !P1 ;  /* 0x0000001a0000780c */ /* 0x000fe40004f41670 */
[----:B-1----:R-:W-:Y:S01]  /*1f630*/  F2FP.SATFINITE.E4M3.F32.PACK_AB_MERGE_C R9, RZ, R3, RZ ;  /* 0x00000003ff09723e */ /* 0x002fe200048070ff */
[----:B------:R-:W-:Y:S02]  /*1f640*/  FMUL R2, R38, UR22 ;  /* 0x0000001626027c20 */ /* 0x000fe40008400000 */
[----:B------:R-:W3:Y:S01]  /*1f650*/  LDL.LU R38, [R1+0x2b4] ;  /* 0x0002b40001267983 */ /* 0x000ee20000300800 */
[----:B0-----:R-:W-:-:S03]  /*1f660*/  F2FP.SATFINITE.E4M3.F32.PACK_AB_MERGE_C R11, RZ, R4, RZ ;  /* 0x00000004ff0b723e */ /* 0x001fc600048070ff */
[----:B------:R0:W-:Y:S01]  /*1f670*/  @!P6 STG.E.U8 desc[UR20][R26.64+0x11], R7 ;  /* 0x000011071a00e986 */ /* 0x0001e2000c101114 */
[----:B------:R-:W-:Y:S01]  /*1f680*/  ISETP.LT.OR P6, PT, R0, 0x1a, !P0 ;  /* 0x0000001a0000780c */ /* 0x000fe200047c1670 */
[----:B------:R-:W-:Y:S02]  /*1f690*/  FMUL R3, R37, UR22 ;  /* 0x0000001625037c20 */ /* 0x000fe40008400000 */
[----:B------:R-:W3:Y:S01]  /*1f6a0*/  LDL.LU R37, [R1+0x2b8] ;  /* 0x0002b80001257983 */ /* 0x000ee20000300800 */
[----:B0-----:R-:W-:-:S03]  /*1f6b0*/  F2FP.SATFINITE.E4M3.F32.PACK_AB_MERGE_C R7, RZ, R2, RZ ;  /* 0x00000002ff07723e */ /* 0x001fc600048070ff */
[----:B------:R-:W-:Y:S04]  /*1f6c0*/  @!P5 STG.E.U8 desc[UR20][R26.64+0x10], R15 ;  /* 0x0000100f1a00d986 */ /* 0x000fe8000c101114 */
        /* <DEDUP_REMOVED lines=13> */
[----:B------:R-:W5:Y:S02]  /*1f7a0*/  LDL.LU R33, [R1+0x2c8] ;  /* 0x0002c80001217983 */ /* 0x000f640000300800 */
        /* <DEDUP_REMOVED lines=8> */
[----:B------:R-:W-:Y:S02]  /*1f830*/  F2FP.SATFINITE.E4M3.F32.PACK_AB_MERGE_C R5, RZ, R5, RZ ;  /* 0x00000005ff05723e */ /* 0x000fe400048070ff */
[----:B------:R-:W-:-:S05]  /*1f840*/  ISETP.LT.OR P6, PT, R0, 0x22, !P0 ;  /* 0x000000220000780c */ /* 0x000fca00047c1670 */
[----:B------:R0:W-:Y:S01]  /*1f850*/  @!P5 STG.E.U8 desc[UR20][R26.64+0x18], R5 ;  /* 0x000018051a00d986 */ /* 0x0001e2000c101114 */
[----:B------:R-:W-:-:S03]  /*1f860*/  ISETP.LT.OR P5, PT, R0, 0x21, !P0 ;  /* 0x000000210000780c */ /* 0x000fc600047a1670 */
[----:B------:R-:W-:Y:S01]  /*1f870*/  @!P3 STG.E.U8 desc[UR20][R28.64+0x20], R9 ;  /* 0x000020091c00b986 */ /* 0x000fe2000c101114 */
[----:B------:R-:W-:-:S03]  /*1f880*/  ISETP.LT.OR P3, PT, R0, 0x29, !P1 ;  /* 0x000000290000780c */ /* 0x000fc60004f61670 */
[----:B------:R1:W-:Y:S01]  /*1f890*/  @!P2 STG.E.U8 desc[UR20][R28.64+0x21], R11 ;  /* 0x0000210b1c00a986 */ /* 0x0003e2000c101114 */
[----:B------:R-:W-:Y:S02]  /*1f8a0*/  ISETP.LT.OR P2, PT, R0, 0x2a, !P1 ;  /* 0x0000002a0000780c */ /* 0x000fe40004f41670 */
[----:B0-----:R-:W-:Y:S02]  /*1f8b0*/  F2FP.SATFINITE.E4M3.F32.PACK_AB_MERGE_C R5, RZ, R3, RZ ;  /* 0x00000003ff05723e */ /* 0x001fe400048070ff */
[----:B-1----:R-:W-:Y:S01]  /*1f8c0*/  F2FP.SATFINITE.E4M3.F32.PACK_AB_MERGE_C R11, RZ, R2, RZ ;  /* 0x00000002ff0b723e */ /* 0x002fe200048070ff */
[----:B------:R-:W-:Y:S02]  /*1f8d0*/  FMUL R2, R38, UR22 ;  /* 0x0000001626027c20 */ /* 0x000fe40008400000 */
[----:B------:R-:W3:Y:S01]  /*1f8e0*/  LDL.LU R38, [R1+0x2d4] ;  /* 0x0002d40001267983 */ /* 0x000ee20000300800 */
[----:B------:R-:W-:-:S03]  /*1f8f0*/  F2FP.SATFINITE.E4M3.F32.PACK_AB_MERGE_C R9, RZ, R4, RZ ;  /* 0x00000004ff09723e */ /* 0x000fc600048070ff */
[----:B------:R-:W-:Y:S01]  /*1f900*/  @!P6 STG.E.U8 desc[UR20][R26.64+0x21], R5 ;  /* 0x000021051a00e986 */ /* 0x000fe2000c101114 */
[----:B------:R-:W-:Y:S01]  /*1f910*/  ISETP.LT.OR P6, PT, R0, 0x2a, !P0 ;  /* 0x0000002a0000780c */ /* 0x000fe200047c1670 */
[----:B------:R-:W-:Y:S02]  /*1f920*/  FMUL R3, R37, UR22 ;  /* 0x0000001625037c20 */ /* 0x000fe40008400000 */
[----:B------:R-:W3:Y:S04]  /*1f930*/  LDL.LU R37, [R1+0x2d8] ;  /* 0x0002d80001257983 */ /* 0x000ee80000300800 */
[----:B------:R-:W-:Y:S04]  /*1f940*/  @!P5 STG.E.U8 desc[UR20][R26.64+0x20], R13 ;  /* 0x0000200d1a00d986 */ /* 0x000fe8000c101114 */
[----:B------:R0:W-:Y:S04]  /*1f950*/  @!P3 STG.E.U8 desc[UR20][R28.64+0x28], R7 ;  /* 0x000028071c00b986 */ /* 0x0001e8000c101114 */
[----:B------:R1:W-:Y:S01]  /*1f960*/  @!P2 STG.E.U8 desc[UR20][R28.64+0x29], R9 ;  /* 0x000029091c00a986 */ /* 0x0003e2000c101114 */
[----:B0-----:R-:W-:-:S02]  /*1f970*/  F2FP.SATFINITE.E4M3.F32.PACK_AB_MERGE_C R7, RZ, R2, RZ ;  /* 0x00000002ff07723e */ /* 0x001fc400048070ff */
[----:B-1----:R-:W-:-:S03]  /*1f980*/  F2FP.SATFINITE.E4M3.F32.PACK_AB_MERGE_C R9, RZ, R3, RZ ;  /* 0x00000003ff09723e */ /* 0x002fc600048070ff */
[----:B------:R0:W-:Y:S01]  /*1f990*/  @!P6 STG.E.U8 desc[UR20][R26.64+0x29], R7 ;  /* 0x000029071a00e986 */ /* 0x0001e2000c101114 */
[----:B--2---:R-:W-:-:S03]  /*1f9a0*/  FMUL R4, R36, UR22 ;  /* 0x0000001624047c20 */ /* 0x004fc60008400000 */
[----:B------:R-:W2:Y:S02]  /*1f9b0*/  LDL.LU R36, [R1+0x2dc] ;  /* 0x0002dc0001247983 */ /* 0x000ea40000300800 */
[----:B------:R-:W-:Y:S01]  /*1f9c0*/  F2FP.SATFINITE.E4M3.F32.PACK_AB_MERGE_C R13, RZ, R4, RZ ;  /* 0x00000004ff0d723e */ /* 0x000fe200048070ff */
        /* <DEDUP_REMOVED lines=15> */
[----:B------:R-:W-:Y:S01]  /*1fac0*/  @!P5 STG.E.U8 desc[UR20][R26.64+0x28], R11 ;  /* 0x0000280b1a00d986 */ /* 0x000fe2000c101114 */
[----:B------:R-:W-:-:S03]  /*1fad0*/  ISETP.LT.OR P5, PT, R0, 0x31, !P0 ;  /* 0x000000310000780c */ /* 0x000fc600047a1670 */
[----:B------:R0:W-:Y:S01]  /*1fae0*/  @!P2 STG.E.U8 desc[UR20][R28.64+0x31], R13 ;  /* 0x0000310d1c00a986 */ /* 0x0001e2000c101114 */
[----:B------:R-:W-:-:S03]  /*1faf0*/  ISETP.LT.OR P2, PT, R0, 0x3a, !P1 ;  /* 0x0000003a0000780c */ /* 0x000fc60004f41670 */
[----:B------:R1:W-:Y:S01]  /*1fb00*/  @!P3 STG.E.U8 desc[UR20][R28.64+0x30], R9 ;  /* 0x000030091c00b986 */ /* 0x0003e2000c101114 */
[----:B------:R-:W-:Y:S02]  /*1fb10*/  ISETP.LT.OR P3, PT, R0, 0x39, !P1 ;  /* 0x000000390000780c */ /* 0x000fe40004f61670 */
[----:B------:R-:W-:Y:S02]  /*1fb20*/  F2FP.SATFINITE.E4M3.F32.PACK_AB_MERGE_C R5, RZ, R5, RZ ;  /* 0x00000005ff05723e */ /* 0x000fe400048070ff */
[----:B0-----:R-:W-:Y:S02]  /*1fb30*/  F2FP.SATFINITE.E4M3.F32.PACK_AB_MERGE_C R13, RZ, R2, RZ ;  /* 0x00000002ff0d723e */ /* 0x001fe400048070ff */
[----:B-1----:R-:W-:Y:S01]  /*1fb40*/  F2FP.SATFINITE.E4M3.F32.PACK_AB_MERGE_C R9, RZ, R3, RZ ;  /* 0x00000003ff09723e */ /* 0x002fe200048070ff */
[----:B------:R-:W-:Y:S02]  /*1fb50*/  FMUL R3, R38, UR22 ;  /* 0x0000001626037c20 */ /* 0x000fe40008400000 */
[----:B------:R-:W3:Y:S01]  /*1fb60*/  LDL.LU R38, [R1+0x2f4] ;  /* 0x0002f40001267983 */ /* 0x000ee20000300800 */
[----:B------:R-:W-:-:S03]  /*1fb70*/  F2FP.SATFINITE.E4M3.F32.PACK_AB_MERGE_C R11, RZ, R4, RZ ;  /* 0x00000004ff0b723e */ /* 0x000fc600048070ff */
[----:B------:R0:W-:Y:S01]  /*1fb80*/  @!P6 STG.E.U8 desc[UR20][R26.64+0x31], R7 ;  /* 0x000031071a00e986 */ /* 0x0001e2000c101114 */
[----:B------:R-:W-:-:S03]  /*1fb90*/  FMUL R2, R37, UR22 ;  /* 0x0000001625027c20 */ /* 0x000fc60008400000 */
[----:B------:R-:W3:Y:S01]  /*1fba0*/  LDL.LU R37, [R1+0x2f8] ;  /* 0x0002f80001257983 */ /* 0x000ee20000300800 */
[----:B------:R-:W-:Y:S02]  /*1fbb0*/  ISETP.LT.OR P6, PT, R0, 0x3a, !P0 ;  /* 0x0000003a0000780c */ /* 0x000fe400047c1670 */
[----:B0-----:R-:W-:Y:S01]  /*1fbc0*/  F2FP.SATFINITE.E4M3.F32.PACK_AB_MERGE_C R7, RZ, R2, RZ ;  /* 0x00000002ff07723e */ /* 0x001fe200048070ff */
[----:B------:R0:W-:Y:S04]  /*1fbd0*/  @!P5 STG.E.U8 desc[UR20][R26.64+0x30], R5 ;  /* 0x000030051a00d986 */ /* 0x0001e8000c101114 */
[----:B------:R-:W-:Y:S04]  /*1fbe0*/  @!P2 STG.E.U8 desc[UR20][R28.64+0x39], R11 ;  /* 0x0000390b1c00a986 */ /* 0x000fe8000c101114 */
[----:B------:R1:W-:Y:S01]  /*1fbf0*/  @!P3 STG.E.U8 desc[UR20][R28.64+0x38], R9 ;  /* 0x000038091c00b986 */ /* 0x0003e2000c101114 */
[----:B0-----:R-:W-:-:S05]  /*1fc00*/  F2FP.SATFINITE.E4M3.F32.PACK_AB_MERGE_C R5, RZ, R3, RZ ;  /* 0x00000003ff05723e */ /* 0x001fca00048070ff */
        /* <DEDUP_REMOVED lines=42> */
[----:B------:R-:W-:Y:S01]  /*1feb0*/  F2FP.SATFINITE.E4M3.F32.PACK_AB_MERGE_C R11, RZ, R4, RZ ;  /* 0x00000004ff0b723e */ /* 0x000fe200048070ff */
[----:B------:R-:W-:Y:S02]  /*1fec0*/  FMUL R2, R35, UR22 ;  /* 0x0000001623027c20 */ /* 0x000fe40008400000 */
[----:B------:R-:W2:Y:S03]  /*1fed0*/  LDL.LU R35, [R1+0x320] ;  /* 0x0003200001237983 */ /* 0x000ea60000300800 */
[----:B-1----:R-:W-:Y:S01]  /*1fee0*/  F2FP.SATFINITE.E4M3.F32.PACK_AB_MERGE_C R13, RZ, R2, RZ ;  /* 0x00000002ff0d723e */ /* 0x002fe200048070ff */
        /* <DEDUP_REMOVED lines=146> */
[----:B------:R-:W-:-:S03]  /*20810*/  FMUL R3, R37, UR22 ;  /* 0x0000001625037c20 */ /* 0x000fc60008400000 */
[----:B------:R-:W3:Y:S04]  /*20820*/  LDL.LU R37, [R1+0x398] ;  /* 0x0003980001257983 */ /* 0x000ee80000300800 */
[----:B------:R-:W-:Y:S04]  /*20830*/  @!P5 STG.E.U8 desc[UR20][R26.64+0x80], R13 ;  /* 0x0000800d1a00d986 */ /* 0x000fe8000c101114 */
[----:B------:R0:W-:Y:S04]  /*20840*/  @!P3 STG.E.U8 desc[UR20][R28.64+0x88], R7 ;  /* 0x000088071c00b986 */ /* 0x0001e8000c101114 */
[----:B------:R1:W-:Y:S01]  /*20850*/  @!P2 STG.E.U8 desc[UR20][R28.64+0x89], R9 ;  /* 0x000089091c00a986 */ /* 0x0003e2000c101114 */
[----:B0-----:R-:W-:-:S02]  /*20860*/  F2FP.SATFINITE.E4M3.F32.PACK_AB_MERGE_C R7, RZ, R2, RZ ;  /* 0x00000002ff07723e */ /* 0x001fc400048070ff */
[----:B-1----:R-:W-:Y:S01]  /*20870*/  F2FP.SATFINITE.E4M3.F32.PACK_AB_MERGE_C R9, RZ, R3, RZ ;  /* 0x00000003ff09723e */ /* 0x002fe200048070ff */
[----:B--2---:R-:W-:Y:S02]  /*20880*/  FMUL R4, R36, UR22 ;  /* 0x0000001624047c20 */ /* 0x004fe40008400000 */
[----:B------:R-:W2:Y:S03]  /*20890*/  LDL.LU R36, [R1+0x39c] ;  /* 0x00039c0001247983 */ /* 0x000ea60000300800 */
[----:B------:R-:W-:Y:S01]  /*208a0*/  F2FP.SATFINITE.E4M3.F32.PACK_AB_MERGE_C R13, RZ, R4, RZ ;  /* 0x00000004ff0d723e */ /* 0x000fe200048070ff */
[----:B------:R-:W-:Y:S02]  /*208b0*/  FMUL R5, R35, UR22 ;  /* 0x0000001623057c20 */ /* 0x000fe40008400000 */
[----:B------:R-:W2:Y:S01]  /*208c0*/  LDL.LU R35, [R1+0x3a0] ;  /* 0x0003a00001237983 */ /* 0x000ea20000300800 */
[----:B----4-:R-:W-:-:S03]  /*208d0*/  FMUL R2, R34, UR22 ;  /* 0x0000001622027c20 */ /* 0x010fc60008400000 */
[----:B------:R-:W4:Y:S01]  /*208e0*/  LDL.LU R34, [R1+0x3a4] ;  /* 0x0003a40001227983 */ /* 0x000f220000300800 */
[----:B-----5:R-:W-:-:S03]  /*208f0*/  FMUL R3, R33, UR22 ;  /* 0x0000001621037c20 */ /* 0x020fc60008400000 */
[----:B------:R-:W5:Y:S01]  /*20900*/  LDL.LU R33, [R1+0x3a8] ;  /* 0x0003a80001217983 */ /* 0x000f620000300800 */
        /* <DEDUP_REMOVED lines=16> */
[----:B------:R-:W-:Y:S01]  /*20a10*/  @!P2 STG.E.U8 desc[UR20][R28.64+0x91], R13 ;  /* 0x0000910d1c00a986 */ /* 0x000fe2000c101114 */
[----:B------:R-:W-:Y:S02]  /*20a20*/  ISETP.LT.OR P2, PT, R0, 0x9a, !P1 ;  /* 0x0000009a0000780c */ /* 0x000fe40004f41670 */
        /* <DEDUP_REMOVED lines=82> */
[----:B------:R0:W-:Y:S01]  /*20f50*/  @!P6 STG.E.U8 desc[UR20][R26.64+0xb1], R7 ;  /* 0x0000b1071a00e986 */ /* 0x0001e2000c101114 */
[----:B------:R-:W-:-:S03]  /*20f60*/  FMUL R3, R38, UR22 ;  /* 0x0000001626037c20 */ /* 0x000fc60008400000 */
[----:B------:R-:W3:Y:S01]  /*20f70*/  LDL.LU R38, [R1+0x3f4] ;  /* 0x0003f40001267983 */ /* 0x000ee20000300800 */
[----:B------:R-:W-:Y:S02]  /*20f80*/  F2FP.SATFINITE.E4M3.F32.PACK_AB_MERGE_C R11, RZ, R4, RZ ;  /* 0x00000004ff0b723e */ /* 0x000fe400048070ff */
[----:B------:R-:W-:Y:S01]  /*20f90*/  ISETP.LT.OR P6, PT, R0, 0xba, !P0 ;  /* 0x000000ba0000780c */ /* 0x000fe200047c1670 */
[----:B------:R-:W-:Y:S02]  /*20fa0*/  FMUL R2, R37, UR22 ;  /* 0x0000001625027c20 */ /* 0x000fe40008400000 */
[----:B------:R-:W3:Y:S03]  /*20fb0*/  LDL.LU R37, [R1+0x3f8] ;  /* 0x0003f80001257983 */ /* 0x000ee60000300800 */
        /* <DEDUP_REMOVED lines=31> */
[----:B-1----:R-:W-:-:S03]  /*211b0*/  F2FP.SATFINITE.E4M3.F32.PACK_AB_MERGE_C R9, RZ, R3, RZ ;  /* 0x00000003ff09723e */ /* 0x002fc600048070ff */
[----:B------:R0:W-:Y:S01]  /*211c0*/  @!P6 STG.E.U8 desc[UR20][R26.64+0xc1], R7 ;  /* 0x0000c1071a00e986 */ /* 0x0001e2000c101114 */
[----:B------:R-:W-:Y:S01]  /*211d0*/  FMUL R2, R38, UR22 ;  /* 0x0000001626027c20 */ /* 0x000fe20008400000 */
[----:B------:R-:W-:Y:S02]  /*211e0*/  ISETP.LT.OR P6, PT, R0, 0xca, !P0 ;  /* 0x000000ca0000780c */ /* 0x000fe400047c1670 */
[----:B------:R-:W3:Y:S01]  /*211f0*/  LDL.LU R38, [R1+0x414] ;  /* 0x0004140001267983 */ /* 0x000ee20000300800 */
[----:B------:R-:W-:Y:S01]  /*21200*/  F2FP.SATFINITE.E4M3.F32.PACK_AB_MERGE_C R13, RZ, R4, RZ ;  /* 0x00000004ff0d723e */ /* 0x000fe200048070ff */
        /* <DEDUP_REMOVED lines=24> */
[C---:B------:R-:W-:Y:S01]  /*21390*/  ISETP.LT.OR P3, PT, R0.reuse, 0xd1, !P1 ;  /* 0x000000d10000780c */ /* 0x040fe20004f61670 */
[----:B------:R-:W3:Y:S01]  /*213a0*/  LDL.LU R40, [R1+0x434] ;  /* 0x0004340001287983 */ /* 0x000ee20000300800 */
[C---:B------:R-:W-:Y:S02]  /*213b0*/  ISETP.LT.OR P2, PT, R0.reuse, 0xd2, !P1 ;  /* 0x000000d20000780c */ /* 0x040fe40004f41670 */
[----:B------:R-:W-:Y:S02]  /*213c0*/  ISETP.LT.OR P6, PT, R0, 0xd2, !P0 ;  /* 0x000000d20000780c */ /* 0x000fe400047c1670 */
[----:B------:R-:W-:-:S05]  /*213d0*/  F2FP.SATFINITE.E4M3.F32.PACK_AB_MERGE_C R5, RZ, R5, RZ ;  /* 0x00000005ff05723e */ /* 0x000fca00048070ff */
[----:B------:R0:W-:Y:S01]  /*213e0*/  @!P5 STG.E.U8 desc[UR20][R26.64+0xc8], R5 ;  /* 0x0000c8051a00d986 */ /* 0x0001e2000c101114 */
[----:B------:R-:W-:-:S03]  /*213f0*/  ISETP.LT.OR P5, PT, R0, 0xd1, !P0 ;  /* 0x000000d10000780c */ /* 0x000fc600047a1670 */
[----:B------:R-:W-:Y:S01]  /*21400*/  @!P3 STG.E.U8 desc[UR20][R28.64+0xd0], R9 ;  /* 0x0000d0091c00b986 */ /* 0x000fe2000c101114 */
[----:B------:R-:W-:-:S03]  /*21410*/  ISETP.LT.OR P3, PT, R0, 0xd9, !P1 ;  /* 0x000000d90000780c */ /* 0x000fc60004f61670 */
[----:B------:R1:W-:Y:S01]  /*21420*/  @!P2 STG.E.U8 desc[UR20][R28.64+0xd1], R11 ;  /* 0x0000d10b1c00a986 */ /* 0x0003e2000c101114 */
[----:B0-----:R-:W-:Y:S02]  /*21430*/  F2FP.SATFINITE.E4M3.F32.PACK_AB_MERGE_C R5, RZ, R3, RZ ;  /* 0x00000003ff05723e */ /* 0x001fe400048070ff */
[----:B------:R-:W-:-:S03]  /*21440*/  ISETP.LT.OR P2, PT, R0, 0xda, !P1 ;  /* 0x000000da0000780c */ /* 0x000fc60004f41670 */
[----:B------:R-:W-:Y:S01]  /*21450*/  @!P6 STG.E.U8 desc[UR20][R26.64+0xd1], R5 ;  /* 0x0000d1051a00e986 */ /* 0x000fe2000c101114 */
[----:B-1----:R-:W-:Y:S02]  /*21460*/  F2FP.SATFINITE.E4M3.F32.PACK_AB_MERGE_C R11, RZ, R2, RZ ;  /* 0x00000002ff0b723e */ /* 0x002fe400048070ff */
[----:B------:R-:W-:Y:S01]  /*21470*/  ISETP.LT.OR P6, PT, R0, 0xda, !P0 ;  /* 0x000000da0000780c */ /* 0x000fe200047c1670 */
[----:B------:R-:W-:Y:S02]  /*21480*/  FMUL R2, R38, UR22 ;  /* 0x0000001626027c20 */ /* 0x000fe40008400000 */
[----:B------:R-:W3:Y:S01]  /*21490*/  LDL.LU R38, [R1+0x438] ;  /* 0x0004380001267983 */ /* 0x000ee20000300800 */
[----:B------:R-:W-:Y:S01]  /*214a0*/  F2FP.SATFINITE.E4M3.F32.PACK_AB_MERGE_C R9, RZ, R4, RZ ;  /* 0x00000004ff09723e */ /* 0x000fe200048070ff */
        /* <DEDUP_REMOVED lines=14> */
[----:B------:R-:W4:Y:S02]  /*21590*/  LDL.LU R34, [R1+0x448] ;  /* 0x0004480001227983 */ /* 0x000f240000300800 */
[----:B0-----:R-:W-:Y:S01]  /*215a0*/  F2FP.SATFINITE.E4M3.F32.PACK_AB_MERGE_C R7, RZ, R2, RZ ;  /* 0x00000002ff07723e */ /* 0x001fe200048070ff */
[----:B-----5:R-:W-:Y:S02]  /*215b0*/  FMUL R3, R33, UR22 ;  /* 0x0000001621037c20 */ /* 0x020fe40008400000 */
[----:B------:R-:W5:Y:S01]  /*215c0*/  LDL.LU R33, [R1+0x44c] ;  /* 0x00044c0001217983 */ /* 0x000f620000300800 */
[----:B---3--:R-:W-:-:S03]  /*215d0*/  FMUL R4, R31, UR22 ;  /* 0x000000161f047c20 */ /* 0x008fc60008400000 */
        /* <DEDUP_REMOVED lines=13> */
[----:B------:R-:W-:Y:S02]  /*216b0*/  F2FP.SATFINITE.E4M3.F32.PACK_AB_MERGE_C R5, RZ, R5, RZ ;  /* 0x00000005ff05723e */ /* 0x000fe400048070ff */
[----:B0-----:R-:W-:Y:S01]  /*216c0*/  F2FP.SATFINITE.E4M3.F32.PACK_AB_MERGE_C R11, RZ, R4, RZ ;  /* 0x00000004ff0b723e */ /* 0x001fe200048070ff */
[----:B------:R-:W-:Y:S01]  /*216d0*/  @!P6 STG.E.U8 desc[UR20][R26.64+0xe1], R7 ;  /* 0x0000e1071a00e986 */ /* 0x000fe2000c101114 */
[C---:B------:R-:W-:Y:S02]  /*216e0*/  ISETP.LT.OR P6, PT, R0.reuse, 0xea, !P0 ;  /* 0x000000ea0000780c */ /* 0x040fe400047c1670 */
[----:B-1----:R-:W-:Y:S01]  /*216f0*/  F2FP.SATFINITE.E4M3.F32.PACK_AB_MERGE_C R9, RZ, R3, RZ ;  /* 0x00000003ff09723e */ /* 0x002fe200048070ff */
[----:B------:R0:W-:Y:S01]  /*21700*/  @!P5 STG.E.U8 desc[UR20][R26.64+0xe0], R5 ;  /* 0x0000e0051a00d986 */ /* 0x0001e2000c101114 */
[----:B------:R-:W-:-:S03]  /*21710*/  ISETP.LT.OR P5, PT, R0, 0xe9, !P0 ;  /* 0x000000e90000780c */ /* 0x000fc600047a1670 */
[----:B------:R-:W-:Y:S01]  /*21720*/  @!P2 STG.E.U8 desc[UR20][R28.64+0xe9], R11 ;  /* 0x0000e90b1c00a986 */ /* 0x000fe2000c101114 */
[----:B------:R-:W-:Y:S01]  /*21730*/  ISETP.LT.OR P2, PT, R0, 0xf2, !P1 ;  /* 0x000000f20000780c */ /* 0x000fe20004f41670 */
[----:B------:R-:W-:Y:S02]  /*21740*/  FMUL R3, R40, UR22 ;  /* 0x0000001628037c20 */ /* 0x000fe40008400000 */
[----:B------:R1:W-:Y:S01]  /*21750*/  @!P3 STG.E.U8 desc[UR20][R28.64+0xe8], R9 ;  /* 0x0000e8091c00b986 */ /* 0x0003e2000c101114 */
[----:B------:R-:W-:Y:S02]  /*21760*/  ISETP.LT.OR P3, PT, R0, 0xf1, !P1 ;  /* 0x000000f10000780c */ /* 0x000fe40004f61670 */
[----:B------:R-:W-:Y:S01]  /*21770*/  F2FP.SATFINITE.E4M3.F32.PACK_AB_MERGE_C R13, RZ, R2, RZ ;  /* 0x00000002ff0d723e */ /* 0x000fe200048070ff */
[----:B------:R-:W-:Y:S01]  /*21780*/  FMUL R2, R38, UR22 ;  /* 0x0000001626027c20 */ /* 0x000fe20008400000 */
[----:B------:R-:W-:Y:S01]  /*21790*/  FMUL R4, R37, UR22 ;  /* 0x0000001625047c20 */ /* 0x000fe20008400000 */
[----:B------:R-:W-:-:S03]  /*217a0*/  F2FP.SATFINITE.E4M3.F32.PACK_AB_MERGE_C R3, RZ, R3, RZ ;  /* 0x00000003ff03723e */ /* 0x000fc600048070ff */
[----:B0-----:R-:W-:Y:S02]  /*217b0*/  F2FP.SATFINITE.E4M3.F32.PACK_AB_MERGE_C R5, RZ, R2, RZ ;  /* 0x00000002ff05723e */ /* 0x001fe400048070ff */
[----:B------:R-:W-:Y:S01]  /*217c0*/  F2FP.SATFINITE.E4M3.F32.PACK_AB_MERGE_C R7, RZ, R4, RZ ;  /* 0x00000004ff07723e */ /* 0x000fe200048070ff */
[----:B------:R-:W-:Y:S01]  /*217d0*/  @!P5 STG.E.U8 desc[UR20][R26.64+0xe8], R13 ;  /* 0x0000e80d1a00d986 */ /* 0x000fe2000c101114 */
[----:B------:R-:W-:-:S03]  /*217e0*/  ISETP.LT.OR P5, PT, R0, 0xf1, !P0 ;  /* 0x000000f10000780c */ /* 0x000fc600047a1670 */
[----:B------:R-:W-:Y:S01]  /*217f0*/  @!P6 STG.E.U8 desc[UR20][R26.64+0xe9], R3 ;  /* 0x0000e9031a00e986 */ /* 0x000fe2000c101114 */
[----:B------:R-:W-:-:S03]  /*21800*/  ISETP.LT.OR P6, PT, R0, 0xf2, !P0 ;  /* 0x000000f20000780c */ /* 0x000fc600047c1670 */
[----:B------:R0:W-:Y:S01]  /*21810*/  @!P2 STG.E.U8 desc[UR20][R28.64+0xf1], R7 ;  /* 0x0000f1071c00a986 */ /* 0x0001e2000c101114 */
[C---:B------:R-:W-:Y:S02]  /*21820*/  ISETP.LT.OR P2, PT, R0.reuse, 0xf9, !P1 ;  /* 0x000000f90000780c */ /* 0x040fe40004f41670 */
[C---:B------:R-:W-:Y:S01]  /*21830*/  ISETP.LT.OR P1, PT, R0.reuse, 0xfa, !P1 ;  /* 0x000000fa0000780c */ /* 0x040fe20004f21670 */
[----:B------:R3:W-:Y:S01]  /*21840*/  @!P3 STG.E.U8 desc[UR20][R28.64+0xf0], R5 ;  /* 0x0000f0051c00b986 */ /* 0x0007e2000c101114 */
[C---:B------:R-:W-:Y:S02]  /*21850*/  ISETP.LT.OR P3, PT, R0.reuse, 0xf9, !P0 ;  /* 0x000000f90000780c */ /* 0x040fe40004761670 */
[----:B------:R-:W-:Y:S01]  /*21860*/  ISETP.LT.OR P0, PT, R0, 0xfa, !P0 ;  /* 0x000000fa0000780c */ /* 0x000fe20004701670 */
[----:B--2---:R-:W-:-:S05]  /*21870*/  FMUL R2, R36, UR22 ;  /* 0x0000001624027c20 */ /* 0x004fca0008400000 */
[----:B-1----:R-:W-:-:S05]  /*21880*/  F2FP.SATFINITE.E4M3.F32.PACK_AB_MERGE_C R9, RZ, R2, RZ ;  /* 0x00000002ff09723e */ /* 0x002fca00048070ff */
[----:B------:R1:W-:Y:S01]  /*21890*/  @!P5 STG.E.U8 desc[UR20][R26.64+0xf0], R9 ;  /* 0x0000f0091a00d986 */ /* 0x0003e2000c101114 */
[----:B------:R-:W-:-:S05]  /*218a0*/  FMUL R0, R35, UR22 ;  /* 0x0000001623007c20 */ /* 0x000fca0008400000 */
[----:B0-----:R-:W-:Y:S01]  /*218b0*/  F2FP.SATFINITE.E4M3.F32.PACK_AB_MERGE_C R7, RZ, R0, RZ ;  /* 0x00000000ff07723e */ /* 0x001fe200048070ff */
[----:B----4-:R-:W-:Y:S01]  /*218c0*/  FMUL R2, R34, UR22 ;  /* 0x0000001622027c20 */ /* 0x010fe20008400000 */
[----:B-----5:R-:W-:-:S04]  /*218d0*/  FMUL R3, R33, UR22 ;  /* 0x0000001621037c20 */ /* 0x020fc80008400000 */
[----:B------:R-:W-:Y:S02]  /*218e0*/  F2FP.SATFINITE.E4M3.F32.PACK_AB_MERGE_C R11, RZ, R2, RZ ;  /* 0x00000002ff0b723e */ /* 0x000fe400048070ff */
[----:B------:R-:W-:Y:S01]  /*218f0*/  F2FP.SATFINITE.E4M3.F32.PACK_AB_MERGE_C R3, RZ, R3, RZ ;  /* 0x00000003ff03723e */ /* 0x000fe200048070ff */
[----:B------:R1:W-:Y:S01]  /*21900*/  @!P6 STG.E.U8 desc[UR20][R26.64+0xf1], R7 ;  /* 0x0000f1071a00e986 */ /* 0x0003e2000c101114 */
[----:B---3--:R-:W-:Y:S01]  /*21910*/  FMUL R4, R31, UR22 ;  /* 0x000000161f047c20 */ /* 0x008fe20008400000 */
[----:B------:R-:W-:-:S04]  /*21920*/  FMUL R5, R30, UR22 ;  /* 0x000000161e057c20 */ /* 0x000fc80008400000 */
[----:B------:R-:W-:Y:S02]  /*21930*/  F2FP.SATFINITE.E4M3.F32.PACK_AB_MERGE_C R13, RZ, R4, RZ ;  /* 0x00000004ff0d723e */ /* 0x000fe400048070ff */
[----:B------:R-:W-:Y:S01]  /*21940*/  F2FP.SATFINITE.E4M3.F32.PACK_AB_MERGE_C R5, RZ, R5, RZ ;  /* 0x00000005ff05723e */ /* 0x000fe200048070ff */
[----:B------:R1:W-:Y:S04]  /*21950*/  @!P2 STG.E.U8 desc[UR20][R28.64+0xf8], R11 ;  /* 0x0000f80b1c00a986 */ /* 0x0003e8000c101114 */
[----:B------:R1:W-:Y:S04]  /*21960*/  @!P1 STG.E.U8 desc[UR20][R28.64+0xf9], R3 ;  /* 0x0000f9031c009986 */ /* 0x0003e8000c101114 */
[----:B------:R1:W-:Y:S04]  /*21970*/  @!P3 STG.E.U8 desc[UR20][R26.64+0xf8], R13 ;  /* 0x0000f80d1a00b986 */ /* 0x0003e8000c101114 */
[----:B------:R1:W-:Y:S02]  /*21980*/  @!P0 STG.E.U8 desc[UR20][R26.64+0xf9], R5 ;  /* 0x0000f9051a008986 */ /* 0x0003e4000c101114 */
.L_x_552:
[----:B------:R-:W-:Y:S05]  /*21990*/  BSYNC B0 ;  /* 0x0000000000007941 */ /* 0x000fea0003800000 */
.L_x_38:
[----:B-12---:R-:W2:Y:S04]  /*219a0*/  LDL.LU R3, [R1+0x460] ;  /* 0x0004600001037983 */ /* 0x006ea80000300800 */
[----:B------:R-:W2:Y:S01]  /*219b0*/  LDL.LU R2, [R1+0x464] ;  /* 0x0004640001027983 */ /* 0x000ea20000300800 */
[----:B------:R-:W-:Y:S01]  /*219c0*/  ULDC UR6, c[0x0][0xc] ;  /* 0x0000030000067ab9 */ /* 0x000fe20000000800 */
[----:B------:R-:W-:Y:S01]  /*219d0*/  ULDC UR7, c[0x0][0x10] ;  /* 0x0000040000077ab9 */ /* 0x000fe20000000800 */
[----:B---34-:R-:W2:Y:S01]  /*219e0*/  LDC R5, c[0x0][0x14] ;  /* 0x00000500ff057b82 */ /* 0x018ea20000000800 */
[----:B------:R-:W-:Y:S01]  /*219f0*/  UIMAD.WIDE.U32 UR6, UR6, UR7, URZ ;  /* 0x00000007060672a5 */ /* 0x000fe2000f8e003f */
[----:B-----5:R-:W-:Y:S01]  /*21a00*/  PRMT R0, RZ, 0x7610, R0 ;  /* 0x00007610ff007816 */ /* 0x020fe20000000000 */
[----:B------:R-:W-:-:S04]  /*21a10*/  UMOV UR10, 0xffffffff ;  /* 0xffffffff000a7882 */ /* 0x000fc80000000000 */
[----:B--2---:R-:W-:-:S04]  /*21a20*/  IMAD.WIDE.U32 R2, R5, UR6, R2 ;  /* 0x0000000605027c25 */ /* 0x004fc8000f8e0002 */
[----:B------:R-:W-:Y:S01]  /*21a30*/  IMAD R5, R5, UR7, RZ ;  /* 0x0000000705057c24 */ /* 0x000fe2000f8e02ff */
[----:B------:R-:W-:Y:S01]  /*21a40*/  ULDC.64 UR6, c[0x0][0x650] ;  /* 0x0001940000067ab9 */ /* 0x000fe20000000a00 */
[----:B------:R-:W-:Y:S01]  /*21a50*/  IMAD.MOV.U32 R11, RZ, RZ, R2 ;  /* 0x000000ffff0b7224 */ /* 0x000fe200078e0002 */
[----:B------:R-:W-:Y:S01]  /*21a60*/  ISETP.GE.U32.AND P0, PT, R2, UR6, PT ;  /* 0x0000000602007c0c */ /* 0x000fe2000bf06070 */
[----:B------:R-:W-:Y:S02]  /*21a70*/  IMAD.IADD R13, R3, 0x1, R5 ;  /* 0x00000001030d7824 */ /* 0x000fe400078e0205 */
[----:B------:R-:W-:-:S03]  /*21a80*/  IMAD.MOV.U32 R2, RZ, RZ, -0x1 ;  /* 0xffffffffff027424 */ /* 0x000fc600078e00ff */
[----:B------:R1:W-:Y:S01]  /*21a90*/  STL [R1+0x460], R13 ;  /* 0x0004600d01007387 */ /* 0x0003e20000100800 */
[----:B------:R-:W-:-:S03]  /*21aa0*/  ISETP.GE.U32.AND.EX P0, PT, R13, UR7, PT, P0 ;  /* 0x000000070d007c0c */ /* 0x000fc6000bf06100 */
[----:B------:R1:W-:Y:S04]  /*21ab0*/  STL [R1+0x464], R11 ;  /* 0x0004640b01007387 */ /* 0x0003e80000100800 */
[----:B------:R1:W-:Y:S06]  /*21ac0*/  STL [R1+0x468], R2 ;  /* 0x0004680201007387 */ /* 0x0003ec0000100800 */
[----:B------:R-:W-:Y:S05]  /*21ad0*/  @P0 BRA `(.L_x_553) ;  /* 0x0000000400740947 */ /* 0x000fea0003800000 */
[----:B------:R-:W2:Y:S01]  /*21ae0*/  S2R R8, SR_CTAID.X ;  /* 0x0000000000087919 */ /* 0x000ea20000002500 */
[----:B------:R-:W-:Y:S01]  /*21af0*/  ULDC.64 UR16, c[0x0][0x628] ;  /* 0x00018a0000107ab9 */ /* 0x000fe20000000a00 */
[----:B------:R-:W3:Y:S01]  /*21b00*/  LDC R9, c[0x0][0x144] ;  /* 0x00005100ff097b82 */ /* 0x000ee20000000800 */
[----:B------:R-:W-:Y:S01]  /*21b10*/  ULDC UR6, c[0x0][0x150] ;  /* 0x0000540000067ab9 */ /* 0x000fe20000000800 */
[----:B------:R-:W4:Y:S01]  /*21b20*/  S2R R12, SR_CTAID.Y ;  /* 0x00000000000c7919 */ /* 0x000f220000002600 */
[----:B------:R-:W-:Y:S01]  /*21b30*/  ISETP.NE.U32.AND P0, PT, RZ, UR16, PT ;  /* 0x00000010ff007c0c */ /* 0x000fe2000bf05070 */
[----:B------:R-:W-:Y:S01]  /*21b40*/  ULDC UR18, c[0x0][0x630] ;  /* 0x00018c0000127ab9 */ /* 0x000fe20000000800 */
[----:B------:R-:W-:Y:S02]  /*21b50*/  R2UR UR14, R11 ;  /* 0x000000000b0e72ca */ /* 0x000fe400000e0000 */
[----:B------:R-:W-:Y:S01]  /*21b60*/  ISETP.NE.AND.EX P0, PT, RZ, UR17, PT, P0 ;  /* 0x00000011ff007c0c */ /* 0x000fe2000bf05300 */
[----:B0-----:R-:W0:Y:S01]  /*21b70*/  LDC.64 R6, c[0x0][0x620] ;  /* 0x00018800ff067b82 */ /* 0x001e220000000a00 */
[----:B------:R-:W-:-:S02]  /*21b80*/  R2UR UR15, R13 ;  /* 0x000000000d0f72ca */ /* 0x000fc400000e0000 */
[----:B--2---:R-:W-:-:S05]  /*21b90*/  I2FP.F32.U32 R0, R8 ;  /* 0x0000000800007245 */ /* 0x004fca0000201000 */
[----:B------:R-:W-:-:S06]  /*21ba0*/  FMUL R0, R0, UR6 ;  /* 0x0000000600007c20 */ /* 0x000fcc0008400000 */
[----:B------:R-:W2:Y:S01]  /*21bb0*/  F2I.U32.TRUNC.NTZ R0, R0 ;  /* 0x0000000000007305 */ /* 0x000ea2000020f000 */
[----:B----4-:R-:W-:Y:S05]  /*21bc0*/  @!P0 BRA `(.L_x_554) ;  /* 0x0000000000308947 */ /* 0x010fea0003800000 */
        /* <DEDUP_REMOVED lines=12> */
.L_x_554:
[----:B------:R-:W-:Y:S01]  /*21c90*/  USHF.R.U64 UR10, UR14, UR18, UR15 ;  /* 0x000000120e0a7299 */ /* 0x000fe2000800120f */
[----:B------:R-:W4:Y:S01]  /*21ca0*/  LDC.64 R22, c[0x0][0x640] ;  /* 0x00019000ff167b82 */ /* 0x000f220000000a00 */
[----:B------:R-:W-:Y:S01]  /*21cb0*/  USHF.R.U32.HI UR6, URZ, UR18, UR15 ;  /* 0x000000123f067299 */ /* 0x000fe2000801160f */
[----:B--2---:R-:W-:Y:S02]  /*21cc0*/  IMAD.MOV R10, RZ, RZ, -R0 ;  /* 0x000000ffff0a7224 */ /* 0x004fe400078e0a00 */
[----:B-1----:R-:W-:Y:S01]  /*21cd0*/  IMAD.MOV.U32 R2, RZ, RZ, R11 ;  /* 0x000000ffff027224 */ /* 0x002fe200078e000b */
[----:B------:R-:W-:Y:S01]  /*21ce0*/  IADD3 R5, P0, RZ, -UR10, RZ ;  /* 0x8000000aff057c10 */ /* 0x000fe2000ff1e0ff */
[----:B---3--:R-:W-:Y:S02]  /*21cf0*/  IMAD R18, R9, R10, R8 ;  /* 0x0000000a09127224 */ /* 0x008fe400078e0208 */
[----:B------:R-:W1:Y:S02]  /*21d00*/  LDC R4, c[0x0][0x618] ;  /* 0x00018600ff047b82 */ /* 0x000e640000000800 */
[----:B------:R-:W-:Y:S01]  /*21d10*/  IMAD.X R3, RZ, RZ, ~UR6, P0 ;  /* 0x80000006ff037e24 */ /* 0x000fe200080e06ff */
[----:B------:R-:W-:-:S03]  /*21d20*/  ULDC UR6, c[0x0][0x154] ;  /* 0x0000550000067ab9 */ /* 0x000fc60000000800 */
[-C--:B0-----:R-:W-:Y:S02]  /*21d30*/  IMAD R0, R3, R6.reuse, RZ ;  /* 0x0000000603007224 */ /* 0x081fe400078e02ff */
[----:B------:R-:W0:Y:S01]  /*21d40*/  LDC R14, c[0x0][0x608] ;  /* 0x00018200ff0e7b82 */ /* 0x000e220000000800 */
[----:B------:R-:W-:Y:S02]  /*21d50*/  IMAD.MOV.U32 R3, RZ, RZ, R13 ;  /* 0x000000ffff037224 */ /* 0x000fe400078e000d */
[----:B------:R-:W-:-:S05]  /*21d60*/  IMAD.WIDE.U32 R2, R5, R6, R2 ;  /* 0x0000000605027225 */ /* 0x000fca00078e0002 */
[----:B------:R-:W2:Y:S01]  /*21d70*/  LDC R20, c[0x0][0x658] ;  /* 0x00019600ff147b82 */ /* 0x000ea20000000800 */
[----:B------:R-:W-:Y:S01]  /*21d80*/  IMAD R5, R5, R7, R0 ;  /* 0x0000000705057224 */ /* 0x000fe200078e0200 */
[----:B------:R-:W-:Y:S01]  /*21d90*/  I2FP.F32.U32 R0, R12 ;  /* 0x0000000c00007245 */ /* 0x000fe20000201000 */
[----:B------:R-:W-:Y:S01]  /*21da0*/  IMAD.MOV.U32 R7, RZ, RZ, 0x1 ;  /* 0x00000001ff077424 */ /* 0x000fe200078e00ff */
[----:B----4-:R-:W-:Y:S01]  /*21db0*/  ISETP.NE.U32.AND P0, PT, R22, RZ, PT ;  /* 0x000000ff1600720c */ /* 0x010fe20003f05070 */
[----:B------:R-:W-:Y:S02]  /*21dc0*/  IMAD.IADD R3, R3, 0x1, R5 ;  /* 0x0000000103037824 */ /* 0x000fe400078e0205 */
[----:B------:R-:W-:Y:S01]  /*21dd0*/  FMUL R0, R0, UR6 ;  /* 0x0000000600007c20 */ /* 0x000fe20008400000 */
[----:B------:R-:W3:Y:S01]  /*21de0*/  LDC R15, c[0x0][0x148] ;  /* 0x00005200ff0f7b82 */ /* 0x000ee20000000800 */
[----:B------:R-:W-:Y:S01]  /*21df0*/  ISETP.NE.AND.EX P0, PT, R23, RZ, PT, P0 ;  /* 0x000000ff1700720c */ /* 0x000fe20003f05300 */
[----:B------:R-:W-:Y:S01]  /*21e00*/  IMAD.MOV.U32 R5, RZ, RZ, -0x1 ;  /* 0xffffffffff057424 */ /* 0x000fe200078e00ff */
[-CC-:B-1----:R-:W-:Y:S01]  /*21e10*/  SHF.R.U64 R10, R2, R4.reuse, R3.reuse ;  /* 0x00000004020a7219 */ /* 0x182fe20000001203 */
[----:B------:R1:W4:Y:S01]  /*21e20*/  F2I.U32.TRUNC.NTZ R13, R0 ;  /* 0x00000000000d7305 */ /* 0x000322000020f000 */
[----:B------:R-:W-:-:S03]  /*21e30*/  SHF.R.U32.HI R3, RZ, R4, R3 ;  /* 0x00000004ff037219 */ /* 0x000fc60000011603 */
[----:B------:R-:W1:Y:S01]  /*21e40*/  LDC R16, c[0x0][0x600] ;  /* 0x00018000ff107b82 */ /* 0x000e620000000800 */
[-CC-:B0-----:R-:W-:Y:S02]  /*21e50*/  SHF.R.U64 R8, R10, R14.reuse, R3.reuse ;  /* 0x0000000e0a087219 */ /* 0x181fe40000001203 */
[----:B------:R-:W-:-:S05]  /*21e60*/  SHF.R.U32.HI R3, RZ, R14, R3 ;  /* 0x0000000eff037219 */ /* 0x000fca0000011603 */
[----:B------:R-:W0:Y:S01]  /*21e70*/  LDC R17, c[0x0][0x648] ;  /* 0x00019200ff117b82 */ /* 0x000e220000000800 */
[-CC-:B--2---:R-:W-:Y:S02]  /*21e80*/  SHF.R.U64 R11, R8, R20.reuse, R3.reuse ;  /* 0x00000014080b7219 */ /* 0x184fe40000001203 */
[-C--:B------:R-:W-:Y:S02]  /*21e90*/  SHF.L.U32 R5, R5, R20.reuse, RZ ;  /* 0x0000001405057219 */ /* 0x080fe400000006ff */
[-C--:B------:R-:W-:Y:S01]  /*21ea0*/  SHF.R.U32.HI R3, RZ, R20.reuse, R3 ;  /* 0x00000014ff037219 */ /* 0x080fe20000011603 */
[----:B------:R-:W-:Y:S01]  /*21eb0*/  IMAD.MOV.U32 R2, RZ, RZ, R11 ;  /* 0x000000ffff027224 */ /* 0x000fe200078e000b */
[----:B------:R-:W-:Y:S01]  /*21ec0*/  SHF.L.U32 R20, R7, R20, RZ ;  /* 0x0000001407147219 */ /* 0x000fe200000006ff */
[----:B------:R-:W2:Y:S01]  /*21ed0*/  LDC R19, c[0x0][0x638] ;  /* 0x00018e00ff137b82 */ /* 0x000ea20000000800 */
[----:B------:R-:W-:-:S07]  /*21ee0*/  LOP3.LUT R39, RZ, R5, RZ, 0x33, !PT ;  /* 0x00000005ff277212 */ /* 0x000fce00078e33ff */
[----:B------:R-:W0:Y:S01]  /*21ef0*/  LDC R21, c[0x0][0x610] ;  /* 0x00018400ff157b82 */ /* 0x000e220000000800 */
[----:B----4-:R-:W-:Y:S05]  /*21f00*/  @!P0 BRA `(.L_x_555) ;  /* 0x0000000000288947 */ /* 0x010fea0003800000 */
[----:B-1----:R-:W1:Y:S02]  /*21f10*/  LDC R0, c[0x0][0x64c] ;  /* 0x00019300ff007b82 */ /* 0x002e640000000800 */
[----:B-1----:R-:W-:-:S05]  /*21f20*/  IADD3 R7, P0, R11, R0, RZ ;  /* 0x000000000b077210 */ /* 0x002fca0007f1e0ff */
        /* <DEDUP_REMOVED lines=8> */
.L_x_555:
[----:B01----:R-:W-:Y:S01]  /*21fb0*/  SHF.R.U64 R0, R2, R17, R3 ;  /* 0x0000001102007219 */ /* 0x003fe20000001203 */
[----:B------:R-:W-:Y:S01]  /*21fc0*/  VIADD R3, R16, 0xffffffff ;  /* 0xffffffff10037836 */ /* 0x000fe20000000000 */
[----:B------:R-:W-:Y:S01]  /*21fd0*/  LOP3.LUT R39, R8, R39, RZ, 0xc0, !PT ;  /* 0x0000002708277212 */ /* 0x000fe200078ec0ff */
[----:B------:R-:W-:Y:S02]  /*21fe0*/  IMAD.MOV R13, RZ, RZ, -R13 ;  /* 0x000000ffff0d7224 */ /* 0x000fe400078e0a0d */
[----:B------:R-:W-:Y:S01]  /*21ff0*/  IMAD.MOV R2, RZ, RZ, -R0 ;  /* 0x000000ffff027224 */ /* 0x000fe200078e0a00 */
[----:B------:R-:W-:Y:S01]  /*22000*/  LOP3.LUT R3, R10, R3, RZ, 0xc0, !PT ;  /* 0x000000030a037212 */ /* 0x000fe200078ec0ff */
[----:B------:R-:W-:Y:S02]  /*22010*/  IMAD R39, R20, R0, R39 ;  /* 0x0000000014277224 */ /* 0x000fe400078e0227 */
[----:B---3--:R-:W-:Y:S02]  /*22020*/  @P4 IMAD R18, R15, R13, R12 ;  /* 0x0000000d0f124224 */ /* 0x008fe400078e020c */
[----:B--2---:R-:W-:-:S02]  /*22030*/  IMAD R0, R2, R19, R11 ;  /* 0x0000001302007224 */ /* 0x004fc400078e020b */
[----:B------:R-:W-:Y:S02]  /*22040*/  IMAD R39, R39, R21, R18 ;  /* 0x0000001527277224 */ /* 0x000fe400078e0212 */
[----:B------:R-:W-:Y:S02]  /*22050*/  IMAD R2, R0, R16, R3 ;  /* 0x0000001000027224 */ /* 0x000fe400078e0203 */
[----:B------:R-:W-:-:S03]  /*22060*/  IMAD.MOV.U32 R4, RZ, RZ, 0x1 ;  /* 0x00000001ff047424 */ /* 0x000fc600078e00ff */
[----:B------:R-:W-:Y:S02]  /*22070*/  SEL R3, R2, R39, !P4 ;  /* 0x0000002702037207 */ /* 0x000fe40006000000 */
[----:B------:R-:W-:Y:S02]  /*22080*/  PRMT R0, R4, 0x7610, R0 ;  /* 0x0000761004007816 */ /* 0x000fe40000000000 */
[----:B------:R-:W-:Y:S01]  /*22090*/  SEL R39, R39, R2, !P4 ;  /* 0x0000000227277207 */ /* 0x000fe20006000000 */
[----:B------:R2:W-:Y:S06]  /*220a0*/  STL [R1+0x468], R3 ;  /* 0x0004680301007387 */ /* 0x0005ec0000100800 */
.L_x_553:
[----:B------:R3:W-:Y:S01]  /*220b0*/  STL [R1+0x46c], R39 ;  /* 0x00046c2701007387 */ /* 0x0007e20000100800 */
[----:B------:R-:W-:-:S13]  /*220c0*/  LOP3.LUT P0, RZ, R0, 0xff, RZ, 0xc0, !PT ;  /* 0x000000ff00ff7812 */ /* 0x000fda000780c0ff */
[----:B---3--:R-:W-:Y:S05]  /*220d0*/  @P0 BRA `(.L_x_556) ;  /* 0xfffffdf000ec0947 */ /* 0x008fea000383ffff */
[----:B------:R-:W-:Y:S05]  /*220e0*/  EXIT ;  /* 0x000000000000794d */ /* 0x000fea0003800000 */
.L_x_8:
[----:B------:R-:W2:Y:S01]  /*220f0*/  LDL R163, [R1+0x464] ;  /* 0x0004640001a37983 */ /* 0x000ea20000100800 */
[----:B------:R-:W-:-:S03]  /*22100*/  ULDC.64 UR4, c[0x0][0x650] ;  /* 0x0001940000047ab9 */ /* 0x000fc60000000a00 */
[----:B------:R-:W3:Y:S01]  /*22110*/  LDL R162, [R1+0x460] ;  /* 0x0004600001a27983 */ /* 0x000ee20000100800 */
[----:B------:R-:W-:Y:S01]  /*22120*/  PRMT R6, RZ, 0x7610, R6 ;  /* 0x00007610ff067816 */ /* 0x000fe20000000006 */
[----:B------:R-:W-:Y:S02]  /*22130*/  IMAD.MOV.U32 R5, RZ, RZ, -0x1 ;  /* 0xffffffffff057424 */ /* 0x000fe400078e00ff */
[----:B------:R-:W-:Y:S02]  /*22140*/  IMAD.MOV.U32 R4, RZ, RZ, -0x1 ;  /* 0xffffffffff047424 */ /* 0x000fe400078e00ff */
[----:B0-----:R-:W-:Y:S01]  /*22150*/  IMAD.MOV.U32 R10, RZ, RZ, -0x1 ;  /* 0xffffffffff0a7424 */ /* 0x001fe200078e00ff */
[----:B--2---:R-:W-:-:S04]  /*22160*/  ISETP.GE.U32.AND P0, PT, R163, UR4, PT ;  /* 0x00000004a3007c0c */ /* 0x004fc8000bf06070 */
[----:B---3--:R-:W-:-:S13]  /*22170*/  ISETP.GE.U32.AND.EX P0, PT, R162, UR5, PT, P0 ;  /* 0x00000005a2007c0c */ /* 0x008fda000bf06100 */
[----:B------:R-:W-:Y:S05]  /*22180*/  @P0 BRA `(.L_x_557) ;  /* 0x00000004002c0947 */ /* 0x000fea0003800000 */
[----:B------:R-:W0:Y:S01]  /*22190*/  LDC.64 R14, c[0x0][0x628] ;  /* 0x00018a00ff0e7b82 */ /* 0x000e220000000a00 */
[----:B------:R-:W-:Y:S02]  /*221a0*/  IMAD.MOV.U32 R8, RZ, RZ, R163 ;  /* 0x000000ffff087224 */ /* 0x000fe400078e00a3 */
[----:B------:R-:W-:-:S05]  /*221b0*/  IMAD.MOV.U32 R9, RZ, RZ, R162 ;  /* 0x000000ffff097224 */ /* 0x000fca00078e00a2 */
[----:B------:R-:W1:Y:S08]  /*221c0*/  LDC R10, c[0x0][0x630] ;  /* 0x00018c00ff0a7b82 */ /* 0x000e700000000800 */
[----:B------:R-:W2:Y:S01]  /*221d0*/  LDC.64 R16, c[0x0][0x620] ;  /* 0x00018800ff107b82 */ /* 0x000ea20000000a00 */
[----:B0-----:R-:W-:-:S04]  /*221e0*/  ISETP.NE.U32.AND P0, PT, R14, RZ, PT ;  /* 0x000000ff0e00720c */ /* 0x001fc80003f05070 */
[----:B------:R-:W-:-:S13]  /*221f0*/  ISETP.NE.AND.EX P0, PT, R15, RZ, PT, P0 ;  /* 0x000000ff0f00720c */ /* 0x000fda0003f05300 */
[----:B-12---:R-:W-:Y:S05]  /*22200*/  @!P0 BRA `(.L_x_558) ;  /* 0x0000000000288947 */ /* 0x006fea0003800000 */
[----:B------:R-:W0:Y:S02]  /*22210*/  LDC R4, c[0x0][0x634] ;  /* 0x00018d00ff047b82 */ /* 0x000e240000000800 */
[----:B0-----:R-:W-:-:S05]  /*22220*/  IADD3 R9, P0, R163, R4, RZ ;  /* 0x00000004a3097210 */ /* 0x001fca0007f1e0ff */
        /* <DEDUP_REMOVED lines=8> */
.L_x_558:
[----:B------:R-:W0:Y:S01]  /*222b0*/  LDC.64 R20, c[0x0][0x640] ;  /* 0x00019000ff147b82 */ /* 0x000e220000000a00 */
[-CC-:B------:R-:W-:Y:S02]  /*222c0*/  SHF.R.U64 R14, R8, R10.reuse, R9.reuse ;  /* 0x0000000a080e7219 */ /* 0x180fe40000001209 */
[----:B------:R-:W-:Y:S02]  /*222d0*/  SHF.R.U32.HI R4, RZ, R10, R9 ;  /* 0x0000000aff047219 */ /* 0x000fe40000011609 */
[----:B------:R-:W-:-:S03]  /*222e0*/  IADD3 R7, P0, RZ, -R14, RZ ;  /* 0x8000000eff077210 */ /* 0x000fc60007f1e0ff */
[----:B------:R-:W1:Y:S02]  /*222f0*/  LDC R8, c[0x0][0x618] ;  /* 0x00018600ff087b82 */ /* 0x000e640000000800 */
[----:B------:R-:W-:Y:S02]  /*22300*/  IMAD.X R5, RZ, RZ, ~R4, P0 ;  /* 0x000000ffff057224 */ /* 0x000fe400000e0e04 */
[----:B------:R-:W-:Y:S02]  /*22310*/  IMAD.MOV.U32 R4, RZ, RZ, R163 ;  /* 0x000000ffff047224 */ /* 0x000fe400078e00a3 */
[-C--:B------:R-:W-:Y:S02]  /*22320*/  IMAD R6, R5, R16.reuse, RZ ;  /* 0x0000001005067224 */ /* 0x080fe400078e02ff */
[----:B------:R-:W2:Y:S01]  /*22330*/  LDC R18, c[0x0][0x608] ;  /* 0x00018200ff127b82 */ /* 0x000ea20000000800 */
[----:B------:R-:W-:Y:S02]  /*22340*/  IMAD.MOV.U32 R5, RZ, RZ, R162 ;  /* 0x000000ffff057224 */ /* 0x000fe400078e00a2 */
[----:B------:R-:W-:-:S05]  /*22350*/  IMAD.WIDE.U32 R4, R7, R16, R4 ;  /* 0x0000001007047225 */ /* 0x000fca00078e0004 */
[----:B------:R-:W3:Y:S01]  /*22360*/  LDC R19, c[0x0][0x658] ;  /* 0x00019600ff137b82 */ /* 0x000ee20000000800 */
[----:B------:R-:W-:Y:S01]  /*22370*/  IMAD R7, R7, R17, R6 ;  /* 0x0000001107077224 */ /* 0x000fe200078e0206 */
[----:B0-----:R-:W-:Y:S01]  /*22380*/  ISETP.NE.U32.AND P0, PT, R20, RZ, PT ;  /* 0x000000ff1400720c */ /* 0x001fe20003f05070 */
[----:B------:R-:W-:Y:S02]  /*22390*/  IMAD.MOV.U32 R6, RZ, RZ, -0x1 ;  /* 0xffffffffff067424 */ /* 0x000fe400078e00ff */
[----:B------:R-:W-:Y:S01]  /*223a0*/  IMAD.IADD R5, R5, 0x1, R7 ;  /* 0x0000000105057824 */ /* 0x000fe200078e0207 */
[----:B------:R-:W-:Y:S02]  /*223b0*/  ISETP.NE.AND.EX P0, PT, R21, RZ, PT, P0 ;  /* 0x000000ff1500720c */ /* 0x000fe40003f05300 */
[----:B------:R-:W0:Y:S02]  /*223c0*/  LDC R17, c[0x0][0x600] ;  /* 0x00018000ff117b82 */ /* 0x000e240000000800 */
[----:B-1----:R-:W-:-:S02]  /*223d0*/  SHF.R.U64 R10, R4, R8, R5 ;  /* 0x00000008040a7219 */ /* 0x002fc40000001205 */
[----:B------:R-:W-:-:S04]  /*223e0*/  SHF.R.U32.HI R5, RZ, R8, R5 ;  /* 0x00000008ff057219 */ /* 0x000fc80000011605 */
[----:B------:R-:W1:Y:S01]  /*223f0*/  LDC R22, c[0x0][0x648] ;  /* 0x00019200ff167b82 */ /* 0x000e620000000800 */
[-CC-:B--2---:R-:W-:Y:S02]  /*22400*/  SHF.R.U64 R15, R10, R18.reuse, R5.reuse ;  /* 0x000000120a0f7219 */ /* 0x184fe40000001205 */
[----:B------:R-:W-:Y:S01]  /*22410*/  SHF.R.U32.HI R4, RZ, R18, R5 ;  /* 0x00000012ff047219 */ /* 0x000fe20000011605 */
[----:B------:R-:W-:-:S04]  /*22420*/  IMAD.MOV.U32 R18, RZ, RZ, 0x1 ;  /* 0x00000001ff127424 */ /* 0x000fc800078e00ff */
[----:B------:R-:W2:Y:S01]  /*22430*/  LDC R23, c[0x0][0x638] ;  /* 0x00018e00ff177b82 */ /* 0x000ea20000000800 */
[-CC-:B---3--:R-:W-:Y:S02]  /*22440*/  SHF.R.U64 R16, R15, R19.reuse, R4.reuse ;  /* 0x000000130f107219 */ /* 0x188fe40000001204 */
[-C--:B------:R-:W-:Y:S02]  /*22450*/  SHF.L.U32 R6, R6, R19.reuse, RZ ;  /* 0x0000001306067219 */ /* 0x080fe400000006ff */
[----:B------:R-:W-:Y:S01]  /*22460*/  SHF.R.U32.HI R5, RZ, R19, R4 ;  /* 0x00000013ff057219 */ /* 0x000fe20000011604 */
[----:B------:R-:W-:Y:S01]  /*22470*/  IMAD.MOV.U32 R4, RZ, RZ, R16 ;  /* 0x000000ffff047224 */ /* 0x000fe200078e0010 */
[----:B------:R-:W-:Y:S01]  /*22480*/  LOP3.LUT R24, RZ, R6, RZ, 0x33, !PT ;  /* 0x00000006ff187212 */ /* 0x000fe200078e33ff */
[----:B------:R-:W3:Y:S01]  /*22490*/  LDC R25, c[0x0][0x610] ;  /* 0x00018400ff197b82 */ /* 0x000ee20000000800 */
[----:B------:R-:W-:Y:S05]  /*224a0*/  @!P0 BRA `(.L_x_559) ;  /* 0x0000000000288947 */ /* 0x000fea0003800000 */
        /* <DEDUP_REMOVED lines=10> */
.L_x_559:
[----:B-1----:R-:W-:Y:S01]  /*22550*/  SHF.R.U64 R4, R4, R22, R5 ;  /* 0x0000001604047219 */ /* 0x002fe20000001205 */
[----:B0-----:R-:W-:Y:S01]  /*22560*/  VIADD R7, R17, 0xffffffff ;  /* 0xffffffff11077836 */ /* 0x001fe20000000000 */
[----:B------:R-:W-:Y:S01]  /*22570*/  SHF.L.U32 R18, R18, R19, RZ ;  /* 0x0000001312127219 */ /* 0x000fe200000006ff */
[----:B------:R-:W-:Y:S01]  /*22580*/  @P4 IMAD R0, R11, R12, R2 ;  /* 0x0000000c0b004224 */ /* 0x000fe200078e0202 */
[----:B------:R-:W-:Y:S01]  /*22590*/  LOP3.LUT R3, R15, R24, RZ, 0xc0, !PT ;  /* 0x000000180f037212 */ /* 0x000fe200078ec0ff */
[----:B------:R-:W-:Y:S01]  /*225a0*/  IMAD.MOV R5, RZ, RZ, -R4 ;  /* 0x000000ffff057224 */ /* 0x000fe200078e0a04 */
[----:B------:R-:W-:Y:S01]  /*225b0*/  LOP3.LUT R7, R10, R7, RZ, 0xc0, !PT ;  /* 0x000000070a077212 */ /* 0x000fe200078ec0ff */
[----:B------:R-:W-:Y:S02]  /*225c0*/  IMAD.MOV.U32 R6, RZ, RZ, 0x1 ;  /* 0x00000001ff067424 */ /* 0x000fe400078e00ff */
[----:B------:R-:W-:Y:S02]  /*225d0*/  IMAD R3, R18, R4, R3 ;  /* 0x0000000412037224 */ /* 0x000fe400078e0203 */
[----:B--2---:R-:W-:-:S02]  /*225e0*/  IMAD R2, R5, R23, R16 ;  /* 0x0000001705027224 */ /* 0x004fc400078e0210 */
[----:B---3--:R-:W-:Y:S02]  /*225f0*/  IMAD R0, R3, R25, R0 ;  /* 0x0000001903007224 */ /* 0x008fe400078e0200 */
[----:B------:R-:W-:Y:S02]  /*22600*/  IMAD R5, R2, R17, R7 ;  /* 0x0000001102057224 */ /* 0x000fe400078e0207 */
[----:B------:R-:W-:-:S03]  /*22610*/  IMAD.MOV.U32 R10, RZ, RZ, R14 ;  /* 0x000000ffff0a7224 */ /* 0x000fc600078e000e */
[----:B------:R-:W-:Y:S02]  /*22620*/  SEL R4, R5, R0, !P4 ;  /* 0x0000000005047207 */ /* 0x000fe40006000000 */
[----:B------:R-:W-:-:S07]  /*22630*/  SEL R5, R0, R5, !P4 ;  /* 0x0000000500057207 */ /* 0x000fce0006000000 */
.L_x_557:
[----:B------:R-:W-:-:S08]  /*22640*/  NOP ;  /* 0x0000000000007918 */ /* 0x000fd00000000000 */
[----:B------:R-:W0:-:S00]  /*22650*/  USETMAXREG.DEALLOC.CTAPOOL 0x18 ;  /* 0x00000018000079c8 */ /* 0x000e0000080e0500 */
[----:B------:R-:W-:-:S13]  /*22660*/  ISETP.NE.AND P0, PT, RZ, UR8, PT ;  /* 0x00000008ff007c0c */ /* 0x000fda000bf05270 */
[----:B------:R-:W-:Y:S05]  /*22670*/  @P0 EXIT ;  /* 0x000000000000094d */ /* 0x000fea0003800000 */
[----:B0-----:R-:W-:Y:S01]  /*22680*/  LOP3.LUT P0, RZ, R6, 0xff, RZ, 0xc0, !PT ;  /* 0x000000ff06ff7812 */ /* 0x001fe2000780c0ff */
[----:B------:R-:W-:Y:S02]  /*22690*/  IMAD.MOV.U32 R6, RZ, RZ, 0x1 ;  /* 0x00000001ff067424 */ /* 0x000fe400078e00ff */
[----:B------:R-:W-:-:S10]  /*226a0*/  IMAD.MOV.U32 R7, RZ, RZ, RZ ;  /* 0x000000ffff077224 */ /* 0x000fd400078e00ff */
[----:B------:R-:W-:Y:S05]  /*226b0*/  @!P0 BRA `(.L_x_560) ;  /* 0x0000000c00a88947 */ /* 0x000fea0003800000 */
[----:B------:R-:W0:Y:S01]  /*226c0*/  LDC R0, c[0x0][0x28c] ;  /* 0x0000a300ff007b82 */ /* 0x000e220000000800 */
[----:B------:R-:W-:Y:S01]  /*226d0*/  UMOV UR17, 0x1 ;  /* 0x0000000100117882 */ /* 0x000fe20000000000 */
[----:B------:R-:W-:Y:S01]  /*226e0*/  ULDC UR9, c[0x0][0xc] ;  /* 0x0000030000097ab9 */ /* 0x000fe20000000800 */
[----:B------:R-:W-:Y:S01]  /*226f0*/  ULDC UR16, c[0x0][0x10] ;  /* 0x0000040000107ab9 */ /* 0x000fe20000000800 */
[----:B------:R-:W-:Y:S01]  /*22700*/  ULDC UR5, c[0x0][0x658] ;  /* 0x0001960000057ab9 */ /* 0x000fe20000000800 */
[----:B------:R-:W-:Y:S01]  /*22710*/  UMOV UR7, 0xffffffff ;  /* 0xffffffff00077882 */ /* 0x000fe20000000000 */
[----:B------:R-:W-:Y:S01]  /*22720*/  BSSY B0, `(.L_x_560) ;  /* 0x00000e3000007945 */ /* 0x000fe20003800000 */
[----:B------:R-:W-:Y:S01]  /*22730*/  USHF.L.U32 UR7, UR7, UR5, URZ ;  /* 0x0000000507077299 */ /* 0x000fe2000800063f */
[----:B------:R-:W1:Y:S01]  /*22740*/  S2UR UR8, SR_CgaCtaId ;  /* 0x00000000000879c3 */ /* 0x000e620000008800 */
[----:B------:R-:W-:Y:S01]  /*22750*/  IMAD.MOV.U32 R9, RZ, RZ, 0x1 ;  /* 0x00000001ff097424 */ /* 0x000fe200078e00ff */
[----:B------:R-:W-:Y:S01]  /*22760*/  ULDC UR4, c[0x0][0x600] ;  /* 0x0001800000047ab9 */ /* 0x000fe20000000800 */
[----:B------:R-:W-:Y:S01]  /*22770*/  IMAD.MOV.U32 R6, RZ, RZ, 0x1 ;  /* 0x00000001ff067424 */ /* 0x000fe200078e00ff */
[----:B------:R-:W-:Y:S01]  /*22780*/  UMOV UR18, 0x11 ;  /* 0x0000001100127882 */ /* 0x000fe20000000000 */
[----:B------:R-:W-:Y:S01]  /*22790*/  IMAD.MOV.U32 R7, RZ, RZ, RZ ;  /* 0x000000ffff077224 */ /* 0x000fe200078e00ff */
[----:B------:R-:W-:-:S02]  /*227a0*/  USHF.L.U32 UR5, UR17, UR5, URZ ;  /* 0x0000000511057299 */ /* 0x000fc4000800063f */
[----:B------:R-:W-:Y:S02]  /*227b0*/  ULOP3.LUT UR27, UR13, 0x2, URZ, 0xfc, !UPT ;  /* 0x000000020d1b7892 */ /* 0x000fe4000f8efc3f */
[----:B------:R-:W-:Y:S02]  /*227c0*/  UIADD3 UR4, UR4, -0x1, URZ ;  /* 0xffffffff04047890 */ /* 0x000fe4000fffe03f */
[----:B------:R-:W-:Y:S01]  /*227d0*/  ULOP3.LUT UR7, URZ, UR7, URZ, 0x33, !UPT ;  /* 0x000000073f077292 */ /* 0x000fe2000f8e333f */
[----:B------:R-:W-:Y:S01]  /*227e0*/  ULDC.64 UR32, c[0x0][0x198] ;  /* 0x0000660000207ab9 */ /* 0x000fe20000000a00 */
[----:B0-----:R-:W-:-:S05]  /*227f0*/  VIADD R0, R0, 0x1f ;  /* 0x0000001f00007836 */ /* 0x001fca0000000000 */
[----:B------:R-:W-:Y:S01]  /*22800*/  SHF.R.S32.HI R3, RZ, 0x1f, R0 ;  /* 0x0000001fff037819 */ /* 0x000fe20000011400 */
[----:B-1----:R-:W-:-:S03]  /*22810*/  USHF.R.U32.HI UR28, URZ, 0x2, UR8 ;  /* 0x000000023f1c7899 */ /* 0x002fc60008011608 */
[----:B------:R-:W-:Y:S01]  /*22820*/  LEA.HI R0, R3, R0, RZ, 0x5 ;  /* 0x0000000003007211 */ /* 0x000fe200078f28ff */
[----:B------:R-:W-:Y:S02]  /*22830*/  ULOP3.LUT UR10, UR8, 0x3, URZ, 0xc0, !UPT ;  /* 0x00000003080a7892 */ /* 0x000fe4000f8ec03f */
[----:B------:R-:W-:Y:S01]  /*22840*/  USHF.L.U32 UR6, UR8, 0x6, URZ ;  /* 0x0000000608067899 */ /* 0x000fe2000800063f */
[----:B------:R-:W-:Y:S01]  /*22850*/  SHF.R.S32.HI R0, RZ, 0x5, R0 ;  /* 0x00000005ff007819 */ /* 0x000fe20000011400 */
[----:B------:R-:W-:Y:S02]  /*22860*/  USHF.L.U32 UR29, UR8, 0xb, URZ ;  /* 0x0000000b081d7899 */ /* 0x000fe4000800063f */
[----:B------:R-:W-:Y:S02]  /*22870*/  ULOP3.LUT UR8, UR8, 0xfffffffc, URZ, 0xc0, !UPT ;  /* 0xfffffffc08087892 */ /* 0x000fe4000f8ec03f */
[----:B------:R-:W-:Y:S01]  /*22880*/  UISETP.GT.U32.AND UP0, UPT, UR10, 0xffff, UPT ;  /* 0x0000ffff0a00788c */ /* 0x000fe2000bf04070 */
[----:B------:R-:W-:Y:S01]  /*22890*/  VIADD R15, R0, 0x1 ;  /* 0x00000001000f7836 */ /* 0x000fe20000000000 */
[----:B------:R-:W-:-:S02]  /*228a0*/  ULOP3.LUT UR12, UR8, 0x1, URZ, 0xfc, !UPT ;  /* 0x00000001080c7892 */ /* 0x000fc4000f8efc3f */
[----:B------:R-:W-:Y:S02]  /*228b0*/  ULOP3.LUT UR14, UR8, 0x2, URZ, 0xfc, !UPT ;  /* 0x00000002080e7892 */ /* 0x000fe4000f8efc3f */
[----:B------:R-:W-:Y:S02]  /*228c0*/  USHF.L.U32 UR11, UR17, UR8, URZ ;  /* 0x00000008110b7299 */ /* 0x000fe4000800063f */
[----:B------:R-:W-:Y:S02]  /*228d0*/  ULOP3.LUT UR15, UR8, 0x3, URZ, 0xfc, !UPT ;  /* 0x00000003080f7892 */ /* 0x000fe4000f8efc3f */
[----:B------:R-:W-:Y:S02]  /*228e0*/  UIMAD.WIDE.U32 UR8, UR9, UR16, URZ ;  /* 0x00000010090872a5 */ /* 0x000fe4000f8e003f */
[----:B------:R-:W-:Y:S02]  /*228f0*/  USHF.L.U32 UR12, UR17, UR12, URZ ;  /* 0x0000000c110c7299 */ /* 0x000fe4000800063f */
[----:B------:R-:W-:-:S02]  /*22900*/  USHF.L.U32 UR14, UR17, UR14, URZ ;  /* 0x0000000e110e7299 */ /* 0x000fc4000800063f */
[----:B------:R-:W-:Y:S01]  /*22910*/  USEL UR10, UR10, 0xffff, !UP0 ;  /* 0x0000ffff0a0a7887 */ /* 0x000fe2000c000000 */
[----:B------:R-:W-:Y:S01]  /*22920*/  ULDC UR16, c[0x0][0x14] ;  /* 0x0000050000107ab9 */ /* 0x000fe20000000800 */
[----:B------:R-:W-:Y:S02]  /*22930*/  USHF.L.U32 UR15, UR17, UR15, URZ ;  /* 0x0000000f110f7299 */ /* 0x000fe4000800063f */
[----:B------:R-:W-:Y:S02]  /*22940*/  UIMAD.WIDE.U32 UR22, UR8, UR16, URZ ;  /* 0x00000010081672a5 */ /* 0x000fe4000f8e003f */
[----:B------:R-:W-:Y:S02]  /*22950*/  UIMAD UR16, UR9, UR16, URZ ;  /* 0x00000010091072a4 */ /* 0x000fe4000f8e023f */
[----:B------:R-:W-:Y:S02]  /*22960*/  ULOP3.LUT UR11, UR14, UR11, UR12, 0xfe, !UPT ;  /* 0x0000000b0e0b7292 */ /* 0x000fe4000f8efe0c */
[----:B------:R-:W-:-:S02]  /*22970*/  ULOP3.LUT UR10, UR10, 0xffff, URZ, 0xc0, !UPT ;  /* 0x0000ffff0a0a7892 */ /* 0x000fc4000f8ec03f */
[----:B------:R-:W-:Y:S02]  /*22980*/  ULOP3.LUT UR6, UR6, 0xc0, URZ, 0xc0, !UPT ;  /* 0x000000c006067892 */ /* 0x000fe4000f8ec03f */
[----:B------:R-:W-:Y:S02]  /*22990*/  UIADD3 UR16, UR23, UR16, URZ ;  /* 0x0000001017107290 */ /* 0x000fe4000fffe03f */
[----:B------:R-:W-:Y:S02]  /*229a0*/  ULOP3.LUT UR17, UR11, UR15, URZ, 0xfc, !UPT ;  /* 0x0000000f0b117292 */ /* 0x000fe4000f8efc3f */
[----:B------:R-:W-:-:S12]  /*229b0*/  USHF.L.U32 UR18, UR18, UR10, URZ ;  /* 0x0000000a12127299 */ /* 0x000fd8000800063f */
.L_x_571:
[----:B------:R-:W-:-:S03]  /*229c0*/  UMOV UR8, 0xffffffff ;  /* 0xffffffff00087882 */ /* 0x000fc60000000000 */
[----:B------:R-:W-:Y:S05]  /*229d0*/  BRA.DIV UR8, `(.L_x_561) ;  /* 0x0000001608447947 */ /* 0x000fea000b800000 */
[----:B------:R-:W-:-:S13]  /*229e0*/  ELECT P0, URZ, PT ;  /* 0x00000000003f782f */ /* 0x000fda0003800000 */
.L_x_592:
[----:B------:R-:W0:Y:S01]  /*229f0*/  LDC R2, c[0x0][0x28c] ;  /* 0x0000a300ff027b82 */ /* 0x000e220000000800 */
[----:B------:R-:W-:Y:S01]  /*22a00*/  BSSY B1, `(.L_x_562) ;  /* 0x000003d000017945 */ /* 0x000fe20003800000 */
[----:B0-----:R-:W-:-:S13]  /*22a10*/  ISETP.LT.OR P0, PT, R2, 0x1, !P0 ;  /* 0x000000010200780c */ /* 0x001fda0004701670 */
[----:B------:R-:W-:Y:S05]  /*22a20*/  @P0 BRA `(.L_x_563) ;  /* 0x0000000000e80947 */ /* 0x000fea0003800000 */
[----:B------:R-:W-:Y:S01]  /*22a30*/  LEA R2, R5, UR28, 0x1 ;  /* 0x0000001c05027c11 */ /* 0x000fe2000f8e08ff */
[----:B------:R-:W-:Y:S01]  /*22a40*/  IMAD.MOV.U32 R13, RZ, RZ, RZ ;  /* 0x000000ffff0d7224 */ /* 0x000fe200078e00ff */
[----:B------:R-:W-:Y:S01]  /*22a50*/  LEA R4, R4, UR6, 0x8 ;  /* 0x0000000604047c11 */ /* 0x000fe2000f8e40ff */
[----:B------:R-:W-:Y:S02]  /*22a60*/  IMAD.MOV.U32 R3, RZ, RZ, R15 ;  /* 0x000000ffff037224 */ /* 0x000fe400078e000f */
[----:B------:R-:W-:Y:S02]  /*22a70*/  IMAD.SHL.U32 R2, R2, 0x80, RZ ;  /* 0x0000008002027824 */ /* 0x000fe400078e00ff */
[----:B------:R-:W-:Y:S02]  /*22a80*/  IMAD.MOV.U32 R5, RZ, RZ, R6 ;  /* 0x000000ffff057224 */ /* 0x000fe400078e0006 */
[----:B------:R-:W-:-:S07]  /*22a90*/  IMAD.MOV.U32 R8, RZ, RZ, R7 ;  /* 0x000000ffff087224 */ /* 0x000fce00078e0007 */
.L_x_566:
[----:B------:R-:W0:Y:S01]  /*22aa0*/  S2R R12, SR_CgaCtaId ;  /* 0x00000000000c7919 */ /* 0x000e220000008800 */
[----:B------:R-:W-:Y:S01]  /*22ab0*/  MOV R11, 0x400 ;  /* 0x00000400000b7802 */ /* 0x000fe20000000f00 */
[----:B------:R-:W1:Y:S03]  /*22ac0*/  S2R R14, SR_TID.X ;  /* 0x00000000000e7919 */ /* 0x000e660000002100 */
[----:B0-----:R-:W-:Y:S02]  /*22ad0*/  LEA R17, R12, R11, 0x18 ;  /* 0x0000000b0c117211 */ /* 0x001fe400078ec0ff */
[----:B------:R-:W-:Y:S02]  /*22ae0*/  SHF.L.U32 R11, R5, 0x1f, RZ ;  /* 0x0000001f050b7819 */ /* 0x000fe400000006ff */
[----:B-1----:R-:W-:Y:S01]  /*22af0*/  LOP3.LUT P1, RZ, R14, 0x7f, RZ, 0xc0, !PT ;  /* 0x0000007f0eff7812 */ /* 0x002fe2000782c0ff */
[----:B------:R-:W-:-:S04]  /*22b00*/  IMAD R12, R8, 0x8, R17 ;  /* 0x00000008080c7824 */ /* 0x000fc800078e0211 */
[----:B------:R-:W0:Y:S02]  /*22b10*/  SYNCS.PHASECHK.TRANS64.TRYWAIT P0, [R12+URZ+0x70], R11 ;  /* 0x0000700b0c0075a7 */ /* 0x000e24000800017f */
[----:B0-----:R-:W-:Y:S06]  /*22b20*/  @!P0 BRA `(.L_x_564) ;  /* 0x0000001400108947 */ /* 0x001fec0003800000 */
.L_x_593:
[----:B0-----:R-:W0:Y:S01]  /*22b30*/  @!P1 LDC R11, c[0x0][0x500] ;  /* 0x00014000ff0b9b82 */ /* 0x001e220000000800 */
[----:B------:R-:W-:-:S04]  /*22b40*/  UPRMT UR8, UR27, 0x9910, URZ ;  /* 0x000099101b087896 */ /* 0x000fc8000800003f */
[----:B------:R-:W-:-:S06]  /*22b50*/  UISETP.NE.AND UP0, UPT, UR8, 0x2, UPT ;  /* 0x000000020800788c */ /* 0x000fcc000bf05270 */
[----:B------:R-:W-:Y:S01]  /*22b60*/  PLOP3.LUT P0, PT, PT, PT, UP0, 0x80, 0x0 ;  /* 0x000000000000781c */ /* 0x000fe20003f0f008 */
[----:B0-----:R0:W-:-:S12]  /*22b70*/  @!P1 SYNCS.ARRIVE.TRANS64 RZ, [R12+URZ], R11 ;  /* 0x0000000b0cff99a7 */ /* 0x0011d8000800003f */
[----:B------:R-:W-:Y:S05]  /*22b80*/  @P0 BRA `(.L_x_565) ;  /* 0x0000000000040947 */ /* 0x000fea0003800000 */
[----:B------:R-:W-:Y:S01]  /*22b90*/  BPT.TRAP 0x1 ;  /* 0x000000040000795c */ /* 0x000fe20000300000 */
.L_x_565:
[----:B------:R-:W-:Y:S01]  /*22ba0*/  R2UR UR8, R8 ;  /* 0x00000000080872ca */ /* 0x000fe200000e0000 */
[----:B------:R-:W-:Y:S01]  /*22bb0*/  VIADD R3, R3, 0xffffffff ;  /* 0xffffffff03037836 */ /* 0x000fe20000000000 */
[----:B------:R-:W-:Y:S01]  /*22bc0*/  R2UR UR25, R17 ;  /* 0x00000000111972ca */ /* 0x000fe200000e0000 */
[----:B------:R-:W-:Y:S01]  /*22bd0*/  UIADD3 UR14, UP0, UR32, 0xf0, URZ ;  /* 0x000000f0200e7890 */ /* 0x000fe2000ff1e03f */
[----:B------:R-:W-:Y:S01]  /*22be0*/  R2UR UR26, R2 ;  /* 0x00000000021a72ca */ /* 0x000fe200000e0000 */
[----:B------:R-:W-:Y:S01]  /*22bf0*/  UIADD3 UR34, UP1, UR32, 0x1f0, URZ ;  /* 0x000001f020227890 */ /* 0x000fe2000ff3e03f */
[----:B------:R-:W-:Y:S01]  /*22c00*/  R2UR UR9, R12 ;  /* 0x000000000c0972ca */ /* 0x000fe200000e0000 */
[----:B------:R-:W-:Y:S01]  /*22c10*/  UIADD3.X UR15, URZ, UR33, URZ, UP0, !UPT ;  /* 0x000000213f0f7290 */ /* 0x000fe200087fe43f */
[----:B------:R-:W-:Y:S01]  /*22c20*/  R2UR UR10, R13 ;  /* 0x000000000d0a72ca */ /* 0x000fe200000e0000 */
[----:B------:R-:W-:Y:S01]  /*22c30*/  UPRMT UR19, URZ, 0x5410, UR18 ;  /* 0x000054103f137896 */ /* 0x000fe20008000012 */
[----:B------:R-:W-:Y:S01]  /*22c40*/  R2UR UR12, R10 ;  /* 0x000000000a0c72ca */ /* 0x000fe200000e0000 */
[----:B------:R-:W-:Y:S01]  /*22c50*/  VIADD R8, R8, 0x1 ;  /* 0x0000000108087836 */ /* 0x000fe20000000000 */
[----:B------:R-:W-:Y:S01]  /*22c60*/  R2UR UR30, R4 ;  /* 0x00000000041e72ca */ /* 0x000fe200000e0000 */
[----:B------:R-:W-:Y:S01]  /*22c70*/  USHF.L.U32 UR8, UR8, 0xd, URZ ;  /* 0x0000000d08087899 */ /* 0x000fe2000800063f */
[----:B------:R-:W-:Y:S01]  /*22c80*/  ISETP.GT.AND P1, PT, R3, 0x1, PT ;  /* 0x000000010300780c */ /* 0x000fe20003f24270 */
[----:B------:R-:W-:Y:S01]  /*22c90*/  UPRMT UR31, URZ, 0x5410, UR17 ;  /* 0x000054103f1f7896 */ /* 0x000fe20008000011 */
[C---:B------:R-:W-:Y:S01]  /*22ca0*/  ISETP.NE.AND P0, PT, R8.reuse, 0xe, PT ;  /* 0x0000000e0800780c */ /* 0x040fe20003f05270 */
[----:B------:R-:W-:Y:S01]  /*22cb0*/  ULEA UR11, UR28, UR8, 0xc ;  /* 0x000000081c0b7291 */ /* 0x000fe2000f8e603f */
[----:B------:R-:W-:Y:S01]  /*22cc0*/  VIADD R13, R13, 0x20 ;  /* 0x000000200d0d7836 */ /* 0x000fe20000000000 */
[----:B------:R-:W-:Y:S01]  /*22cd0*/  ULOP3.LUT UR8, UR8, 0x1800, UR29, 0xf8, !UPT ;  /* 0x0000180008087892 */ /* 0x000fe2000f8ef81d */
[----:B0-----:R-:W-:Y:S01]  /*22ce0*/  SEL R12, RZ, 0x1, P0 ;  /* 0x00000001ff0c7807 */ /* 0x001fe20000000000 */
[----:B------:R-:W-:Y:S01]  /*22cf0*/  UIADD3 UR24, UR25, 0x200, UR11 ;  /* 0x0000020019187890 */ /* 0x000fe2000fffe00b */
[----:B------:R-:W-:Y:S01]  /*22d00*/  SEL R8, R8, RZ, P0 ;  /* 0x000000ff08087207 */ /* 0x000fe20000000000 */
[----:B------:R-:W-:Y:S01]  /*22d10*/  UIADD3 UR25, UR25, 0x1c200, UR8 ;  /* 0x0001c20019197890 */ /* 0x000fe2000fffe008 */
[----:B------:R-:W-:Y:S01]  /*22d20*/  LOP3.LUT R5, R5, R12, RZ, 0x3c, !PT ;  /* 0x0000000c05057212 */ /* 0x000fe200078e3cff */
[----:B------:R-:W-:Y:S01]  /*22d30*/  UIADD3.X UR35, URZ, UR33, URZ, UP1, !UPT ;  /* 0x000000213f237290 */ /* 0x000fe20008ffe43f */
[----:B------:R-:W-:Y:S01]  /*22d40*/  UMOV UR20, 0x0 ;  /* 0x0000000000147882 */ /* 0x000fe20000000000 */
[----:B------:R-:W-:Y:S01]  /*22d50*/  UMOV UR21, 0x10000000 ;  /* 0x1000000000157882 */ /* 0x000fe20000000000 */
[----:B------:R-:W-:Y:S01]  /*22d60*/  UMOV UR11, UR26 ;  /* 0x0000001a000b7c82 */ /* 0x000fe20008000000 */
[----:B------:R-:W-:-:S02]  /*22d70*/  UMOV UR8, UR24 ;  /* 0x0000001800087c82 */ /* 0x000fc40008000000 */
[----:B------:R0:W-:Y:S02]  /*22d80*/  UTMALDG.3D.MULTICAST [UR8], [UR14], UR19, desc[UR20] ;  /* 0x000014080e0073b4 */ /* 0x0001e40008011813 */
[----:B0-----:R-:W-:Y:S01]  /*22d90*/  UMOV UR8, UR25 ;  /* 0x0000001900087c82 */ /* 0x001fe20008000000 */
[----:B------:R-:W-:Y:S02]  /*22da0*/  UMOV UR11, UR30 ;  /* 0x0000001e000b7c82 */ /* 0x000fe40008000000 */
[----:B------:R0:W-:Y:S02]  /*22db0*/  UTMALDG.3D.MULTICAST [UR8], [UR34], UR31, desc[UR20] ;  /* 0x00001408220073b4 */ /* 0x0001e4000801181f */
[----:B0-----:R-:W-:Y:S05]  /*22dc0*/  @P1 BRA `(.L_x_566) ;  /* 0xfffffffc00341947 */ /* 0x001fea000383ffff */
.L_x_563:
[----:B------:R-:W-:Y:S05]  /*22dd0*/  BSYNC B1 ;  /* 0x0000000000017941 */ /* 0x000fea0003800000 */
.L_x_562:
[----:B------:R-:W2:Y:S01]  /*22de0*/  LDL.LU R16, [R1+0x460] ;  /* 0x0004600001107983 */ /* 0x000ea20000300800 */
[----:B------:R-:W-:Y:S01]  /*22df0*/  LOP3.LUT P0, RZ, R9, 0xff, RZ, 0xc0, !PT ;  /* 0x000000ff09ff7812 */ /* 0x000fe2000780c0ff */
[C---:B------:R-:W-:Y:S01]  /*22e00*/  IMAD.IADD R4, R0.reuse, 0x1, R7 ;  /* 0x0000000100047824 */ /* 0x040fe200078e0207 */
[----:B------:R-:W-:Y:S01]  /*22e10*/  ULDC.64 UR8, c[0x0][0x650] ;  /* 0x0001940000087ab9 */ /* 0x000fe20000000a00 */
[----:B------:R-:W3:Y:S01]  /*22e20*/  LDL.LU R14, [R1+0x464] ;  /* 0x00046400010e7983 */ /* 0x000ee20000300800 */
[----:B------:R-:W-:Y:S01]  /*22e30*/  ISETP.GE.U32.AND P1, PT, R0, 0xe, PT ;  /* 0x0000000e0000780c */ /* 0x000fe20003f26070 */
[----:B------:R-:W-:Y:S01]  /*22e40*/  BSSY B1, `(.L_x_567) ;  /* 0x000006e000017945 */ /* 0x000fe20003800000 */
[----:B------:R-:W-:Y:S01]  /*22e50*/  IMAD.MOV.U32 R10, RZ, RZ, -0x1 ;  /* 0xffffffffff0a7424 */ /* 0x000fe200078e00ff */
[----:B------:R-:W-:-:S06]  /*22e60*/  PRMT R9, RZ, 0x7610, R9 ;  /* 0x00007610ff097816 */ /* 0x000fcc0000000009 */
[----:B------:R-:W0:Y:S01]  /*22e70*/  @P0 S2R R3, SR_CgaCtaId ;  /* 0x0000000000030919 */ /* 0x000e220000008800 */
[----:B------:R-:W-:-:S04]  /*22e80*/  @P0 MOV R2, 0x400 ;  /* 0x0000040000020802 */ /* 0x000fc80000000f00 */
[----:B0-----:R-:W-:-:S04]  /*22e90*/  @P0 LEA R2, R3, R2, 0x18 ;  /* 0x0000000203020211 */ /* 0x001fc800078ec0ff */
[----:B------:R0:W-:Y:S01]  /*22ea0*/  @P0 SYNCS.ARRIVE.TRANS64.A1T0 RZ, [R2+URZ+0xf8], RZ ;  /* 0x0000f8ff02ff09a7 */ /* 0x0001e2000810003f */
[----:B------:R-:W-:-:S04]  /*22eb0*/  ISETP.GT.U32.AND P0, PT, R4, 0xd, PT ;  /* 0x0000000d0400780c */ /* 0x000fc80003f04070 */
[----:B------:R-:W-:Y:S02]  /*22ec0*/  ISETP.LT.U32.AND P0, PT, R0, 0xe, P0 ;  /* 0x0000000e0000780c */ /* 0x000fe40000701070 */
[----:B0-----:R-:W-:-:S05]  /*22ed0*/  SHF.R.U32.HI R2, RZ, 0x1, R4 ;  /* 0x00000001ff027819 */ /* 0x001fca0000011604 */
[----:B------:R-:W-:-:S05]  /*22ee0*/  IMAD.WIDE.U32 R2, R2, -0x6db6db6d, RZ ;  /* 0x9249249302027825 */ /* 0x000fca00078e00ff */
[----:B------:R-:W-:Y:S02]  /*22ef0*/  SHF.R.U32.HI R5, RZ, 0x2, R3 ;  /* 0x00000002ff057819 */ /* 0x000fe40000011603 */
[----:B------:R-:W-:Y:S02]  /*22f00*/  SEL R3, RZ, 0x1, !P0 ;  /* 0x00000001ff037807 */ /* 0x000fe40004000000 */
[----:B------:R-:W-:Y:S01]  /*22f10*/  PRMT R2, RZ, 0x7610, R2 ;  /* 0x00007610ff027816 */ /* 0x000fe20000000002 */
[----:B------:R-:W-:Y:S01]  /*22f20*/  IMAD R7, R5, -0xe, R4 ;  /* 0xfffffff205077824 */ /* 0x000fe200078e0204 */
[----:B------:R-:W-:Y:S01]  /*22f30*/  LOP3.LUT R6, R6, R3, RZ, 0x3c, !PT ;  /* 0x0000000306067212 */ /* 0x000fe200078e3cff */
[----:B------:R-:W-:-:S03]  /*22f40*/  IMAD.MOV.U32 R4, RZ, RZ, -0x1 ;  /* 0xffffffffff047424 */ /* 0x000fc600078e00ff */
[----:B------:R-:W-:Y:S01]  /*22f50*/  @P1 LOP3.LUT R6, R6, 0x1, R5, 0x78, !PT ;  /* 0x0000000106061812 */ /* 0x000fe200078e7805 */
[----:B------:R-:W-:Y:S01]  /*22f60*/  IMAD.MOV.U32 R5, RZ, RZ, -0x1 ;  /* 0xffffffffff057424 */ /* 0x000fe200078e00ff */
[----:B---3--:R-:W-:-:S04]  /*22f70*/  IADD3 R14, P0, R14, UR22, RZ ;  /* 0x000000160e0e7c10 */ /* 0x008fc8000ff1e0ff */
[----:B--2---:R-:W-:Y:S01]  /*22f80*/  IADD3.X R16, R16, UR16, RZ, P0, !PT ;  /* 0x0000001010107c10 */ /* 0x004fe200087fe4ff */
[----:B------:R0:W-:Y:S01]  /*22f90*/  STL [R1+0x464], R14 ;  /* 0x0004640e01007387 */ /* 0x0001e20000100800 */
[----:B------:R-:W-:-:S03]  /*22fa0*/  ISETP.GE.U32.AND P0, PT, R14, UR8, PT ;  /* 0x000000080e007c0c */ /* 0x000fc6000bf06070 */
[----:B------:R0:W-:Y:S01]  /*22fb0*/  STL [R1+0x460], R16 ;  /* 0x0004601001007387 */ /* 0x0001e20000100800 */
[----:B------:R-:W-:-:S13]  /*22fc0*/  ISETP.GE.U32.AND.EX P0, PT, R16, UR9, PT, P0 ;  /* 0x0000000910007c0c */ /* 0x000fda000bf06100 */
[----:B0-----:R-:W-:Y:S05]  /*22fd0*/  @P0 BRA `(.L_x_568) ;  /* 0x0000000400500947 */ /* 0x001fea0003800000 */
[----:B------:R-:W0:Y:S01]  /*22fe0*/  S2R R8, SR_CTAID.X ;  /* 0x0000000000087919 */ /* 0x000e220000002500 */
[----:B------:R-:W-:Y:S01]  /*22ff0*/  ULDC UR8, c[0x0][0x150] ;  /* 0x0000540000087ab9 */ /* 0x000fe20000000800 */
[----:B------:R-:W1:Y:S01]  /*23000*/  LDC R3, c[0x0][0x144] ;  /* 0x00005100ff037b82 */ /* 0x000e620000000800 */
[----:B------:R-:W-:Y:S01]  /*23010*/  ULDC UR11, c[0x0][0x630] ;  /* 0x00018c00000b7ab9 */ /* 0x000fe20000000800 */
[----:B------:R-:W2:Y:S06]  /*23020*/  S2R R5, SR_CTAID.Y ;  /* 0x0000000000057919 */ /* 0x000eac0000002600 */
[----:B------:R-:W3:Y:S01]  /*23030*/  LDC R12, c[0x0][0x148] ;  /* 0x00005200ff0c7b82 */ /* 0x000ee20000000800 */
[----:B0-----:R-:W-:-:S02]  /*23040*/  I2FP.F32.U32 R2, R8 ;  /* 0x0000000800027245 */ /* 0x001fc40000201000 */
[----:B--2---:R-:W-:-:S03]  /*23050*/  I2FP.F32.U32 R4, R5 ;  /* 0x0000000500047245 */ /* 0x004fc60000201000 */
[----:B------:R-:W-:Y:S01]  /*23060*/  FMUL R2, R2, UR8 ;  /* 0x0000000802027c20 */ /* 0x000fe20008400000 */
[----:B------:R-:W-:Y:S02]  /*23070*/  ULDC UR8, c[0x0][0x154] ;  /* 0x0000550000087ab9 */ /* 0x000fe40000000800 */
[----:B------:R-:W-:Y:S01]  /*23080*/  FMUL R10, R4, UR8 ;  /* 0x00000008040a7c20 */ /* 0x000fe20008400000 */
[----:B------:R-:W-:Y:S02]  /*23090*/  ULDC.64 UR8, c[0x0][0x628] ;  /* 0x00018a0000087ab9 */ /* 0x000fe40000000a00 */
[----:B------:R-:W0:Y:S01]  /*230a0*/  F2I.U32.TRUNC.NTZ R2, R2 ;  /* 0x0000000200027305 */ /* 0x000e22000020f000 */
[----:B------:R-:W-:-:S04]  /*230b0*/  ISETP.NE.U32.AND P0, PT, RZ, UR8, PT ;  /* 0x00000008ff007c0c */ /* 0x000fc8000bf05070 */
[----:B------:R-:W-:-:S03]  /*230c0*/  ISETP.NE.AND.EX P0, PT, RZ, UR9, PT, P0 ;  /* 0x00000009ff007c0c */ /* 0x000fc6000bf05300 */
[----:B------:R-:W2:Y:S01]  /*230d0*/  F2I.U32.TRUNC.NTZ R10, R10 ;  /* 0x0000000a000a7305 */ /* 0x000ea2000020f000 */
[----:B0-----:R-:W-:Y:S02]  /*230e0*/  IMAD.MOV R4, RZ, RZ, -R2 ;  /* 0x000000ffff047224 */ /* 0x001fe400078e0a02 */
[----:B------:R-:W-:Y:S02]  /*230f0*/  IMAD.MOV.U32 R2, RZ, RZ, R14 ;  /* 0x000000ffff027224 */ /* 0x000fe400078e000e */
[----:B-1----:R-:W-:Y:S02]  /*23100*/  IMAD R8, R3, R4, R8 ;  /* 0x0000000403087224 */ /* 0x002fe400078e0208 */
[----:B--2---:R-:W-:-:S04]  /*23110*/  IMAD.MOV R3, RZ, RZ, -R10 ;  /* 0x000000ffff037224 */ /* 0x004fc800078e0a0a */
[----:B---3--:R-:W-:Y:S02]  /*23120*/  @P4 IMAD R8, R12, R3, R5 ;  /* 0x000000030c084224 */ /* 0x008fe400078e0205 */
[----:B------:R-:W-:Y:S01]  /*23130*/  IMAD.MOV.U32 R3, RZ, RZ, R16 ;  /* 0x000000ffff037224 */ /* 0x000fe200078e0010 */
[----:B------:R-:W-:Y:S06]  /*23140*/  @!P0 BRA `(.L_x_569) ;  /* 0x0000000000288947 */ /* 0x000fec0003800000 */
[----:B------:R-:W-:Y:S02]  /*23150*/  ULDC UR10, c[0x0][0x634] ;  /* 0x00018d00000a7ab9 */ /* 0x000fe40000000800 */
[----:B------:R-:W-:-:S05]  /*23160*/  IADD3 R3, P0, R14, UR10, RZ ;  /* 0x0000000a0e037c10 */ /* 0x000fca000ff1e0ff */
[----:B------:R-:W-:-:S04]  /*23170*/  IMAD.X R11, RZ, RZ, R16, P0 ;  /* 0x000000ffff0b7224 */ /* 0x000fc800000e0610 */
[----:B------:R-:W-:-:S04]  /*23180*/  IMAD.WIDE.U32 R4, R11, UR8, RZ ;  /* 0x000000080b047c25 */ /* 0x000fc8000f8e00ff */
[----:B------:R-:W-:-:S04]  /*23190*/  IMAD.WIDE.U32 R4, P0, R3, UR9, R4 ;  /* 0x0000000903047c25 */ /* 0x000fc8000f800004 */
[----:B------:R-:W-:-:S04]  /*231a0*/  IMAD.WIDE.U32 R2, R3, UR8, RZ ;  /* 0x0000000803027c25 */ /* 0x000fc8000f8e00ff */
[----:B------:R-:W-:Y:S01]  /*231b0*/  IMAD.MOV.U32 R2, RZ, RZ, R5 ;  /* 0x000000ffff027224 */ /* 0x000fe200078e0005 */
[----:B------:R-:W-:Y:S01]  /*231c0*/  IADD3 RZ, P1, R3, R4, RZ ;  /* 0x0000000403ff7210 */ /* 0x000fe20007f3e0ff */
[----:B------:R-:W-:-:S04]  /*231d0*/  IMAD.X R3, RZ, RZ, RZ, P0 ;  /* 0x000000ffff037224 */ /* 0x000fc800000e06ff */
[----:B------:R-:W-:-:S08]  /*231e0*/  IMAD.WIDE.U32.X R2, R11, UR9, R2, P1 ;  /* 0x000000090b027c25 */ /* 0x000fd000088e0402 */
.L_x_569:
[--C-:B------:R-:W-:Y:S01]  /*231f0*/  SHF.R.U64 R10, R2, UR11, R3.reuse ;  /* 0x0000000b020a7c19 */ /* 0x100fe20008001203 */
[----:B------:R-:W-:Y:S01]  /*23200*/  ULDC.64 UR8, c[0x0][0x620] ;  /* 0x0001880000087ab9 */ /* 0x000fe20000000a00 */
[----:B------:R-:W-:Y:S01]  /*23210*/  SHF.R.U32.HI R2, RZ, UR11, R3 ;  /* 0x0000000bff027c19 */ /* 0x000fe20008011603 */
[----:B------:R-:W-:Y:S01]  /*23220*/  IMAD.MOV.U32 R3, RZ, RZ, R16 ;  /* 0x000000ffff037224 */ /* 0x000fe200078e0010 */
[----:B------:R-:W-:Y:S01]  /*23230*/  IADD3 R11, P0, RZ, -R10, RZ ;  /* 0x8000000aff0b7210 */ /* 0x000fe20007f1e0ff */
[----:B------:R-:W-:-:S04]  /*23240*/  ULDC.64 UR10, c[0x0][0x640] ;  /* 0x00019000000a7ab9 */ /* 0x000fc80000000a00 */
[----:B------:R-:W-:Y:S01]  /*23250*/  IMAD.X R2, RZ, RZ, ~R2, P0 ;  /* 0x000000ffff027224 */ /* 0x000fe200000e0e02 */
[----:B------:R-:W-:-:S03]  /*23260*/  ISETP.NE.U32.AND P0, PT, RZ, UR10, PT ;  /* 0x0000000aff007c0c */ /* 0x000fc6000bf05070 */
[----:B------:R-:W-:Y:S01]  /*23270*/  IMAD R2, R2, UR8, RZ ;  /* 0x0000000802027c24 */ /* 0x000fe2000f8e02ff */
[----:B------:R-:W-:-:S03]  /*23280*/  ISETP.NE.AND.EX P0, PT, RZ, UR11, PT, P0 ;  /* 0x0000000bff007c0c */ /* 0x000fc6000bf05300 */
[----:B------:R-:W-:Y:S02]  /*23290*/  IMAD R5, R11, UR9, R2 ;  /* 0x000000090b057c24 */ /* 0x000fe4000f8e0202 */
[----:B------:R-:W-:-:S04]  /*232a0*/  IMAD.MOV.U32 R2, RZ, RZ, R14 ;  /* 0x000000ffff027224 */ /* 0x000fc800078e000e */
[----:B------:R-:W-:Y:S01]  /*232b0*/  IMAD.WIDE.U32 R2, R11, UR8, R2 ;  /* 0x000000080b027c25 */ /* 0x000fe2000f8e0002 */
[----:B------:R-:W-:-:S03]  /*232c0*/  ULDC UR8, c[0x0][0x618] ;  /* 0x0001860000087ab9 */ /* 0x000fc60000000800 */
[----:B------:R-:W-:-:S05]  /*232d0*/  IMAD.IADD R3, R3, 0x1, R5 ;  /* 0x0000000103037824 */ /* 0x000fca00078e0205 */
[--C-:B------:R-:W-:Y:S02]  /*232e0*/  SHF.R.U64 R11, R2, UR8, R3.reuse ;  /* 0x00000008020b7c19 */ /* 0x100fe40008001203 */
[----:B------:R-:W-:Y:S01]  /*232f0*/  SHF.R.U32.HI R2, RZ, UR8, R3 ;  /* 0x00000008ff027c19 */ /* 0x000fe20008011603 */
[----:B------:R-:W-:-:S03]  /*23300*/  ULDC UR8, c[0x0][0x608] ;  /* 0x0001820000087ab9 */ /* 0x000fc60000000800 */
[--C-:B------:R-:W-:Y:S02]  /*23310*/  SHF.R.U64 R12, R11, UR8, R2.reuse ;  /* 0x000000080b0c7c19 */ /* 0x100fe40008001202 */
[----:B------:R-:W-:Y:S01]  /*23320*/  SHF.R.U32.HI R3, RZ, UR8, R2 ;  /* 0x00000008ff037c19 */ /* 0x000fe20008011602 */
[----:B------:R-:W-:-:S03]  /*23330*/  ULDC UR8, c[0x0][0x658] ;  /* 0x0001960000087ab9 */ /* 0x000fc60000000800 */
[--C-:B------:R-:W-:Y:S02]  /*23340*/  SHF.R.U64 R13, R12, UR8, R3.reuse ;  /* 0x000000080c0d7c19 */ /* 0x100fe40008001203 */
[----:B------:R-:W-:-:S03]  /*23350*/  SHF.R.U32.HI R14, RZ, UR8, R3 ;  /* 0x00000008ff0e7c19 */ /* 0x000fc60008011603 */
[----:B------:R-:W-:Y:S02]  /*23360*/  IMAD.MOV.U32 R2, RZ, RZ, R13 ;  /* 0x000000ffff027224 */ /* 0x000fe400078e000d */
        /* <DEDUP_REMOVED lines=12> */
.L_x_570:
[----:B------:R-:W-:Y:S01]  /*23430*/  ULDC UR8, c[0x0][0x648] ;  /* 0x0001920000087ab9 */ /* 0x000fe20000000800 */
[----:B------:R-:W-:Y:S02]  /*23440*/  LOP3.LUT R12, R12, UR7, RZ, 0xc0, !PT ;  /* 0x000000070c0c7c12 */ /* 0x000fe4000f8ec0ff */
[----:B------:R-:W-:Y:S01]  /*23450*/  SHF.R.U64 R3, R2, UR8, R3 ;  /* 0x0000000802037c19 */ /* 0x000fe20008001203 */
[----:B------:R-:W-:-:S04]  /*23460*/  ULDC UR8, c[0x0][0x638] ;  /* 0x00018e0000087ab9 */ /* 0x000fc80000000800 */
[----:B------:R-:W-:Y:S02]  /*23470*/  IMAD.MOV R2, RZ, RZ, -R3 ;  /* 0x000000ffff027224 */ /* 0x000fe400078e0a03 */
[----:B------:R-:W-:Y:S02]  /*23480*/  IMAD R5, R3, UR5, R12 ;  /* 0x0000000503057c24 */ /* 0x000fe4000f8e020c */
[----:B------:R-:W-:Y:S01]  /*23490*/  IMAD R13, R2, UR8, R13 ;  /* 0x00000008020d7c24 */ /* 0x000fe2000f8e020d */
[----:B------:R-:W-:Y:S01]  /*234a0*/  ULDC UR8, c[0x0][0x610] ;  /* 0x0001840000087ab9 */ /* 0x000fe20000000800 */
[----:B------:R-:W-:Y:S01]  /*234b0*/  LOP3.LUT R2, R11, UR4, RZ, 0xc0, !PT ;  /* 0x000000040b027c12 */ /* 0x000fe2000f8ec0ff */
[----:B------:R-:W-:Y:S01]  /*234c0*/  IMAD R8, R5, UR8, R8 ;  /* 0x0000000805087c24 */ /* 0x000fe2000f8e0208 */
[----:B------:R-:W-:-:S03]  /*234d0*/  ULDC UR8, c[0x0][0x600] ;  /* 0x0001800000087ab9 */ /* 0x000fc60000000800 */
[----:B------:R-:W-:Y:S02]  /*234e0*/  IMAD R13, R13, UR8, R2 ;  /* 0x000000080d0d7c24 */ /* 0x000fe4000f8e0202 */
[----:B------:R-:W-:-:S03]  /*234f0*/  IMAD.MOV.U32 R2, RZ, RZ, 0x1 ;  /* 0x00000001ff027424 */ /* 0x000fc600078e00ff */
[----:B------:R-:W-:Y:S02]  /*23500*/  SEL R4, R13, R8, !P4 ;  /* 0x000000080d047207 */ /* 0x000fe40006000000 */
[----:B------:R-:W-:-:S07]  /*23510*/  SEL R5, R8, R13, !P4 ;  /* 0x0000000d08057207 */ /* 0x000fce0006000000 */
.L_x_568:
[----:B------:R-:W-:Y:S05]  /*23520*/  BSYNC B1 ;  /* 0x0000000000017941 */ /* 0x000fea0003800000 */
.L_x_567:
[----:B------:R-:W-:-:S13]  /*23530*/  LOP3.LUT P0, RZ, R2, 0xff, RZ, 0xc0, !PT ;  /* 0x000000ff02ff7812 */ /* 0x000fda000780c0ff */
[----:B------:R-:W-:Y:S05]  /*23540*/  @P0 BRA `(.L_x_571) ;  /* 0xfffffff4001c0947 */ /* 0x000fea000383ffff */
[----:B------:R-:W-:Y:S05]  /*23550*/  BSYNC B0 ;  /* 0x0000000000007941 */ /* 0x000fea0003800000 */
.L_x_560:
[----:B------:R-:W-:-:S03]  /*23560*/  UMOV UR8, 0xffffffff ;  /* 0xffffffff00087882 */ /* 0x000fc60000000000 */
[----:B------:R-:W-:Y:S05]  /*23570*/  BRA.DIV UR8, `(.L_x_572) ;  /* 0x0000000a08907947 */ /* 0x000fea000b800000 */
[----:B------:R-:W-:-:S13]  /*23580*/  ELECT P0, URZ, PT ;  /* 0x00000000003f782f */ /* 0x000fda0003800000 */
.L_x_596:
[----:B------:R-:W-:Y:S04]  /*23590*/  BSSY B0, `(.L_x_573) ;  /* 0x0000086000007945 */ /* 0x000fe80003800000 */
[----:B------:R-:W-:Y:S05]  /*235a0*/  @!P0 BRA `(.L_x_574) ;  /* 0x0000000800108947 */ /* 0x000fea0003800000 */
[----:B------:R-:W-:-:S04]  /*235b0*/  ULOP3.LUT UR8, UR13, 0x2, URZ, 0xfc, !UPT ;  /* 0x000000020d087892 */ /* 0x000fc8000f8efc3f */
[----:B------:R-:W-:-:S06]  /*235c0*/  UISETP.NE.AND UP0, UPT, UR8, 0x3, UPT ;  /* 0x000000030800788c */ /* 0x000fcc000bf05270 */
[----:B------:R-:W-:-:S13]  /*235d0*/  PLOP3.LUT P0, PT, PT, PT, UP0, 0x80, 0x0 ;  /* 0x000000000000781c */ /* 0x000fda0003f0f008 */
[----:B------:R-:W-:Y:S05]  /*235e0*/  @!P0 BRA `(.L_x_575) ;  /* 0x0000000000048947 */ /* 0x000fea0003800000 */
[----:B------:R-:W-:Y:S01]  /*235f0*/  BPT.TRAP 0x1 ;  /* 0x000000040000795c */ /* 0x000fe20000300000 */
.L_x_575:
[----:B------:R-:W0:Y:S01]  /*23600*/  S2R R3, SR_CgaCtaId ;  /* 0x0000000000037919 */ /* 0x000e220000008800 */
[----:B------:R-:W-:Y:S02]  /*23610*/  MOV R0, 0x400 ;  /* 0x0000040000007802 */ /* 0x000fe40000000f00 */
[----:B------:R-:W-:Y:S02]  /*23620*/  SHF.L.U32 R2, R6, 0x1f, RZ ;  /* 0x0000001f06027819 */ /* 0x000fe400000006ff */
[----:B0-----:R-:W-:-:S05]  /*23630*/  LEA R0, R3, R0, 0x18 ;  /* 0x0000000003007211 */ /* 0x001fca00078ec0ff */
[----:B------:R-:W-:-:S04]  /*23640*/  VIADD R0, R0, 0x70 ;  /* 0x0000007000007836 */ /* 0x000fc80000000000 */
[----:B------:R-:W-:-:S04]  /*23650*/  IMAD R3, R7, 0x8, R0 ;  /* 0x0000000807037824 */ /* 0x000fc800078e0200 */
[----:B------:R-:W0:Y:S02]  /*23660*/  SYNCS.PHASECHK.TRANS64.TRYWAIT P0, [R3+URZ], R2 ;  /* 0x00000002030075a7 */ /* 0x000e24000800017f */
[----:B0-----:R-:W-:Y:S05]  /*23670*/  @!P0 BRA `(.L_x_576) ;  /* 0x0000000800708947 */ /* 0x001fea0003800000 */
.L_x_597:
[----:B------:R-:W-:-:S05]  /*23680*/  VIADD R7, R7, 0x1 ;  /* 0x0000000107077836 */ /* 0x000fca0000000000 */
[----:B------:R-:W-:-:S04]  /*23690*/  ISETP.NE.AND P0, PT, R7, 0xe, PT ;  /* 0x0000000e0700780c */ /* 0x000fc80003f05270 */
[----:B0-----:R-:W-:Y:S02]  /*236a0*/  SEL R3, RZ, 0x1, P0 ;  /* 0x00000001ff037807 */ /* 0x001fe40000000000 */
[----:B------:R-:W-:Y:S02]  /*236b0*/  SEL R7, R7, RZ, P0 ;  /* 0x000000ff07077207 */ /* 0x000fe40000000000 */
[----:B------:R-:W-:-:S03]  /*236c0*/  LOP3.LUT R6, R6, R3, RZ, 0x3c, !PT ;  /* 0x0000000306067212 */ /* 0x000fc600078e3cff */
[----:B------:R-:W-:Y:S01]  /*236d0*/  IMAD R3, R7, 0x8, R0 ;  /* 0x0000000807037824 */ /* 0x000fe200078e0200 */
[----:B------:R-:W-:-:S04]  /*236e0*/  SHF.L.U32 R2, R6, 0x1f, RZ ;  /* 0x0000001f06027819 */ /* 0x000fc800000006ff */
[----:B------:R-:W0:Y:S02]  /*236f0*/  SYNCS.PHASECHK.TRANS64.TRYWAIT P0, [R3+URZ], R2 ;  /* 0x00000002030075a7 */ /* 0x000e24000800017f */
[----:B0-----:R-:W-:Y:S05]  /*23700*/  @!P0 BRA `(.L_x_577) ;  /* 0x0000000800608947 */ /* 0x001fea0003800000 */
.L_x_598:
[----:B0-----:R-:W-:-:S05]  /*23710*/  VIADD R2, R7, 0x1 ;  /* 0x0000000107027836 */ /* 0x001fca0000000000 */
[----:B------:R-:W-:-:S04]  /*23720*/  ISETP.NE.AND P0, PT, R2, 0xe, PT ;  /* 0x0000000e0200780c */ /* 0x000fc80003f05270 */
[----:B------:R-:W-:Y:S02]  /*23730*/  SEL R3, RZ, 0x1, P0 ;  /* 0x00000001ff037807 */ /* 0x000fe40000000000 */
[----:B------:R-:W-:Y:S02]  /*23740*/  SEL R5, R2, RZ, P0 ;  /* 0x000000ff02057207 */ /* 0x000fe40000000000 */
[----:B------:R-:W-:-:S03]  /*23750*/  LOP3.LUT R6, R6, R3, RZ, 0x3c, !PT ;  /* 0x0000000306067212 */ /* 0x000fc600078e3cff */
[----:B------:R-:W-:Y:S01]  /*23760*/  IMAD R3, R5, 0x8, R0 ;  /* 0x0000000805037824 */ /* 0x000fe200078e0200 */
[----:B------:R-:W-:-:S04]  /*23770*/  SHF.L.U32 R2, R6, 0x1f, RZ ;  /* 0x0000001f06027819 */ /* 0x000fc800000006ff */
[----:B------:R-:W0:Y:S02]  /*23780*/  SYNCS.PHASECHK.TRANS64.TRYWAIT P0, [R3+URZ], R2 ;  /* 0x00000002030075a7 */ /* 0x000e24000800017f */
[----:B0-----:R-:W-:Y:S05]  /*23790*/  @!P0 BRA `(.L_x_578) ;  /* 0x0000000800508947 */ /* 0x001fea0003800000 */
.L_x_599:
        /* <DEDUP_REMOVED lines=9> */
.L_x_600:
        /* <DEDUP_REMOVED lines=9> */
.L_x_601:
        /* <DEDUP_REMOVED lines=9> */
.L_x_602:
        /* <DEDUP_REMOVED lines=9> */
.L_x_603:
        /* <DEDUP_REMOVED lines=9> */
.L_x_604:
        /* <DEDUP_REMOVED lines=9> */
.L_x_605:
        /* <DEDUP_REMOVED lines=9> */
.L_x_606:
        /* <DEDUP_REMOVED lines=9> */
.L_x_607:
        /* <DEDUP_REMOVED lines=9> */
.L_x_608:
        /* <DEDUP_REMOVED lines=9> */
.L_x_609:
[----:B0-----:R-:W-:-:S05]  /*23d40*/  VIADD R2, R5, 0x1 ;  /* 0x0000000105027836 */ /* 0x001fca0000000000 */
[----:B------:R-:W-:-:S04]  /*23d50*/  ISETP.NE.AND P0, PT, R2, 0xe, PT ;  /* 0x0000000e0200780c */ /* 0x000fc80003f05270 */
[----:B------:R-:W-:Y:S02]  /*23d60*/  SEL R4, RZ, 0x1, P0 ;  /* 0x00000001ff047807 */ /* 0x000fe40000000000 */
[----:B------:R-:W-:Y:S02]  /*23d70*/  SEL R3, R2, RZ, P0 ;  /* 0x000000ff02037207 */ /* 0x000fe40000000000 */
[----:B------:R-:W-:-:S03]  /*23d80*/  LOP3.LUT R4, R7, R4, RZ, 0x3c, !PT ;  /* 0x0000000407047212 */ /* 0x000fc600078e3cff */
[----:B------:R-:W-:Y:S01]  /*23d90*/  IMAD R3, R3, 0x8, R0 ;  /* 0x0000000803037824 */ /* 0x000fe200078e0200 */
[----:B------:R-:W-:-:S07]  /*23da0*/  SHF.L.U32 R0, R4, 0x1f, RZ ;  /* 0x0000001f04007819 */ /* 0x000fce00000006ff */
.L_x_589:
[----:B0-----:R0:W1:Y:S02]  /*23db0*/  SYNCS.PHASECHK.TRANS64.TRYWAIT P0, [R3+URZ], R0 ;  /* 0x00000000030075a7 */ /* 0x001064000800017f */
[----:B-1----:R-:W-:Y:S05]  /*23dc0*/  @!P0 NANOSLEEP.SYNCS 0x989680 ;  /* 0x009896800000895d */ /* 0x002fea0003900000 */
[----:B------:R-:W1:Y:S02]  /*23dd0*/  @!P0 SYNCS.PHASECHK.TRANS64 P0, [R3+URZ], R0 ;  /* 0x00000000030085a7 */ /* 0x000e64000800007f */
[----:B-1----:R-:W-:Y:S05]  /*23de0*/  @!P0 BRA `(.L_x_589) ;  /* 0xfffffffc00f08947 */ /* 0x002fea000383ffff */
.L_x_574:
[----:B------:R-:W-:Y:S05]  /*23df0*/  BSYNC B0 ;  /* 0x0000000000007941 */ /* 0x000fea0003800000 */
.L_x_573:
[----:B------:R-:W-:Y:S05]  /*23e00*/  EXIT ;  /* 0x000000000000794d */ /* 0x000fea0003800000 */
.L_x_22:
[----:B--2---:R-:W-:-:S04]  /*23e10*/  IMAD.U32 R3, RZ, RZ, UR7 ;  /* 0x00000007ff037e24 */ /* 0x004fc8000f8e00ff */
[----:B------:R2:W4:Y:S03]  /*23e20*/  SYNCS.PHASECHK.TRANS64.TRYWAIT P0, [R3+URZ], R0 ;  /* 0x00000000030075a7 */ /* 0x000526000800017f */
[----:B----4-:R-:W-:Y:S05]  /*23e30*/  @!P0 NANOSLEEP.SYNCS 0x989680 ;  /* 0x009896800000895d */ /* 0x010fea0003900000 */
[----:B------:R-:W4:Y:S02]  /*23e40*/  @!P0 SYNCS.PHASECHK.TRANS64 P0, [R3+URZ], R0 ;  /* 0x00000000030085a7 */ /* 0x000f24000800007f */
[----:B----4-:R-:W-:Y:S05]  /*23e50*/  @!P0 BRA `(.L_x_22) ;  /* 0xfffffffc00ec8947 */ /* 0x010fea000383ffff */
[----:B------:R-:W-:Y:S05]  /*23e60*/  BRA `(.L_x_21) ;  /* 0xfffffdf0004c7947 */ /* 0x000fea000383ffff */
.L_x_28:
[----:B-----5:R4:W-:Y:S02]  /*23e70*/  STL [R1+0x478], R0 ;  /* 0x0004780001007387 */ /* 0x0209e40000100800 */
[----:B----4-:R-:W-:-:S04]  /*23e80*/  IMAD.U32 R0, RZ, RZ, UR15 ;  /* 0x0000000fff007e24 */ /* 0x010fc8000f8e00ff */
[----:B------:R4:W0:Y:S03]  /*23e90*/  SYNCS.PHASECHK.TRANS64.TRYWAIT P0, [R0+URZ], R3 ;  /* 0x00000003000075a7 */ /* 0x000826000800017f */
[----:B0-----:R-:W-:Y:S05]  /*23ea0*/  @!P0 NANOSLEEP.SYNCS 0x989680 ;  /* 0x009896800000895d */ /* 0x001fea0003900000 */
[----:B------:R4:W0:Y:S02]  /*23eb0*/  @!P0 SYNCS.PHASECHK.TRANS64 P0, [R0+URZ], R3 ;  /* 0x00000003000085a7 */ /* 0x000824000800007f */
[----:B----4-:R4:W5:Y:S02]  /*23ec0*/  LDL.LU R0, [R1+0x478] ;  /* 0x0004780001007983 */ /* 0x0109640000300800 */
[----:B0---4-:R-:W-:Y:S05]  /*23ed0*/  @!P0 BRA `(.L_x_28) ;  /* 0xfffffffc00e48947 */ /* 0x011fea000383ffff */
[----:B------:R-:W-:Y:S05]  /*23ee0*/  BRA `(.L_x_27) ;  /* 0xfffffe28002c7947 */ /* 0x000fea000383ffff */
.L_x_561:
[----:B------:R-:W-:Y:S01]  /*23ef0*/  BSSY B1, `(.L_x_590) ;  /* 0x0000006000017945 */ /* 0x000fe20003800000 */
[----:B------:R-:W-:-:S07]  /*23f00*/  IMAD.MOV.U32 R2, RZ, RZ, -0x1 ;  /* 0xffffffffff027424 */ /* 0x000fce00078e00ff */
[----:B------:R-:W-:Y:S05]  /*23f10*/  WARPSYNC.COLLECTIVE R2, `(.L_x_591) ;  /* 0x00000000020c7348 */ /* 0x000fea0003c00000 */
[----:B------:R-:W-:Y:S02]  /*23f20*/  ELECT P0, UR62, PT ;  /* 0x00000000003e782f */ /* 0x000fe40003800000 */
[----:B------:R-:W-:Y:S01]  /*23f30*/  MOV R2, UR62 ;  /* 0x0000003e00027c02 */ /* 0x000fe20008000f00 */
[----:B------:R-:W-:Y:S10]  /*23f40*/  ENDCOLLECTIVE ;  /* 0x000000000000791b */ /* 0x000ff40003800000 */
.L_x_591:
[----:B------:R-:W-:Y:S05]  /*23f50*/  BSYNC B1 ;  /* 0x0000000000017941 */ /* 0x000fea0003800000 */
.L_x_590:
[----:B------:R-:W-:Y:S05]  /*23f60*/  BRA `(.L_x_592) ;  /* 0xffffffe800a07947 */ /* 0x000fea000383ffff */
.L_x_564:
[----:B0-----:R0:W1:Y:S02]  /*23f70*/  SYNCS.PHASECHK.TRANS64.TRYWAIT P0, [R12+URZ+0x70], R11 ;  /* 0x0000700b0c0075a7 */ /* 0x001064000800017f */
[----:B-1----:R-:W-:Y:S05]  /*23f80*/  @!P0 NANOSLEEP.SYNCS 0x989680 ;  /* 0x009896800000895d */ /* 0x002fea0003900000 */
[----:B------:R-:W1:Y:S02]  /*23f90*/  @!P0 SYNCS.PHASECHK.TRANS64 P0, [R12+URZ+0x70], R11 ;  /* 0x0000700b0c0085a7 */ /* 0x000e64000800007f */
[----:B-1----:R-:W-:Y:S05]  /*23fa0*/  @!P0 BRA `(.L_x_564) ;  /* 0xfffffffc00f08947 */ /* 0x002fea000383ffff */
[----:B------:R-:W-:Y:S05]  /*23fb0*/  BRA `(.L_x_593) ;  /* 0xffffffe800dc7947 */ /* 0x000fea000383ffff */
.L_x_572:
[----:B------:R-:W-:Y:S01]  /*23fc0*/  BSSY B0, `(.L_x_594) ;  /* 0x0000006000007945 */ /* 0x000fe20003800000 */
[----:B------:R-:W-:-:S07]  /*23fd0*/  IMAD.MOV.U32 R2, RZ, RZ, -0x1 ;  /* 0xffffffffff027424 */ /* 0x000fce00078e00ff */
[----:B------:R-:W-:Y:S05]  /*23fe0*/  WARPSYNC.COLLECTIVE R2, `(.L_x_595) ;  /* 0x00000000020c7348 */ /* 0x000fea0003c00000 */
[----:B------:R-:W-:Y:S02]  /*23ff0*/  ELECT P0, UR62, PT ;  /* 0x00000000003e782f */ /* 0x000fe40003800000 */
[----:B------:R-:W-:Y:S01]  /*24000*/  MOV R2, UR62 ;  /* 0x0000003e00027c02 */ /* 0x000fe20008000f00 */
[----:B------:R-:W-:Y:S10]  /*24010*/  ENDCOLLECTIVE ;  /* 0x000000000000791b */ /* 0x000ff40003800000 */
.L_x_595:
[----:B------:R-:W-:Y:S05]  /*24020*/  BSYNC B0 ;  /* 0x0000000000007941 */ /* 0x000fea0003800000 */
.L_x_594:
[----:B------:R-:W-:Y:S05]  /*24030*/  BRA `(.L_x_596) ;  /* 0xfffffff400547947 */ /* 0x000fea000383ffff */
.L_x_576:
[----:B0-----:R0:W1:Y:S02]  /*24040*/  SYNCS.PHASECHK.TRANS64.TRYWAIT P0, [R3+URZ], R2 ;  /* 0x00000002030075a7 */ /* 0x001064000800017f */
[----:B-1----:R-:W-:Y:S05]  /*24050*/  @!P0 NANOSLEEP.SYNCS 0x989680 ;  /* 0x009896800000895d */ /* 0x002fea0003900000 */
[----:B------:R-:W1:Y:S02]  /*24060*/  @!P0 SYNCS.PHASECHK.TRANS64 P0, [R3+URZ], R2 ;  /* 0x00000002030085a7 */ /* 0x000e64000800007f */
[----:B-1----:R-:W-:Y:S05]  /*24070*/  @!P0 BRA `(.L_x_576) ;  /* 0xfffffffc00f08947 */ /* 0x002fea000383ffff */
[----:B------:R-:W-:Y:S05]  /*24080*/  BRA `(.L_x_597) ;  /* 0xfffffff4007c7947 */ /* 0x000fea000383ffff */
.L_x_577:
[----:B0-----:R0:W1:Y:S02]  /*24090*/  SYNCS.PHASECHK.TRANS64.TRYWAIT P0, [R3+URZ], R2 ;  /* 0x00000002030075a7 */ /* 0x001064000800017f */
[----:B-1----:R-:W-:Y:S05]  /*240a0*/  @!P0 NANOSLEEP.SYNCS 0x989680 ;  /* 0x009896800000895d */ /* 0x002fea0003900000 */
[----:B------:R-:W1:Y:S02]  /*240b0*/  @!P0 SYNCS.PHASECHK.TRANS64 P0, [R3+URZ], R2 ;  /* 0x00000002030085a7 */ /* 0x000e64000800007f */
[----:B-1----:R-:W-:Y:S05]  /*240c0*/  @!P0 BRA `(.L_x_577) ;  /* 0xfffffffc00f08947 */ /* 0x002fea000383ffff */
[----:B------:R-:W-:Y:S05]  /*240d0*/  BRA `(.L_x_598) ;  /* 0xfffffff4008c7947 */ /* 0x000fea000383ffff */
.L_x_578:
[----:B0-----:R0:W1:Y:S02]  /*240e0*/  SYNCS.PHASECHK.TRANS64.TRYWAIT P0, [R3+URZ], R2 ;  /* 0x00000002030075a7 */ /* 0x001064000800017f */
[----:B-1----:R-:W-:Y:S05]  /*240f0*/  @!P0 NANOSLEEP.SYNCS 0x989680 ;  /* 0x009896800000895d */ /* 0x002fea0003900000 */
[----:B------:R-:W1:Y:S02]  /*24100*/  @!P0 SYNCS.PHASECHK.TRANS64 P0, [R3+URZ], R2 ;  /* 0x00000002030085a7 */ /* 0x000e64000800007f */
[----:B-1----:R-:W-:Y:S05]  /*24110*/  @!P0 BRA `(.L_x_578) ;  /* 0xfffffffc00f08947 */ /* 0x002fea000383ffff */
[----:B------:R-:W-:Y:S05]  /*24120*/  BRA `(.L_x_599) ;  /* 0xfffffff4009c7947 */ /* 0x000fea000383ffff */
.L_x_579:
[----:B0-----:R0:W1:Y:S02]  /*24130*/  SYNCS.PHASECHK.TRANS64.TRYWAIT P0, [R3+URZ], R2 ;  /* 0x00000002030075a7 */ /* 0x001064000800017f */
[----:B-1----:R-:W-:Y:S05]  /*24140*/  @!P0 NANOSLEEP.SYNCS 0x989680 ;  /* 0x009896800000895d */ /* 0x002fea0003900000 */
[----:B------:R-:W1:Y:S02]  /*24150*/  @!P0 SYNCS.PHASECHK.TRANS64 P0, [R3+URZ], R2 ;  /* 0x00000002030085a7 */ /* 0x000e64000800007f */
[----:B-1----:R-:W-:Y:S05]  /*24160*/  @!P0 BRA `(.L_x_579) ;  /* 0xfffffffc00f08947 */ /* 0x002fea000383ffff */
[----:B------:R-:W-:Y:S05]  /*24170*/  BRA `(.L_x_600) ;  /* 0xfffffff400ac7947 */ /* 0x000fea000383ffff */
.L_x_580:
[----:B0-----:R0:W1:Y:S02]  /*24180*/  SYNCS.PHASECHK.TRANS64.TRYWAIT P0, [R3+URZ], R2 ;  /* 0x00000002030075a7 */ /* 0x001064000800017f */
[----:B-1----:R-:W-:Y:S05]  /*24190*/  @!P0 NANOSLEEP.SYNCS 0x989680 ;  /* 0x009896800000895d */ /* 0x002fea0003900000 */
[----:B------:R-:W1:Y:S02]  /*241a0*/  @!P0 SYNCS.PHASECHK.TRANS64 P0, [R3+URZ], R2 ;  /* 0x00000002030085a7 */ /* 0x000e64000800007f */
[----:B-1----:R-:W-:Y:S05]  /*241b0*/  @!P0 BRA `(.L_x_580) ;  /* 0xfffffffc00f08947 */ /* 0x002fea000383ffff */
[----:B------:R-:W-:Y:S05]  /*241c0*/  BRA `(.L_x_601) ;  /* 0xfffffff400bc7947 */ /* 0x000fea000383ffff */
.L_x_581:
[----:B0-----:R0:W1:Y:S02]  /*241d0*/  SYNCS.PHASECHK.TRANS64.TRYWAIT P0, [R3+URZ], R2 ;  /* 0x00000002030075a7 */ /* 0x001064000800017f */
[----:B-1----:R-:W-:Y:S05]  /*241e0*/  @!P0 NANOSLEEP.SYNCS 0x989680 ;  /* 0x009896800000895d */ /* 0x002fea0003900000 */
[----:B------:R-:W1:Y:S02]  /*241f0*/  @!P0 SYNCS.PHASECHK.TRANS64 P0, [R3+URZ], R2 ;  /* 0x00000002030085a7 */ /* 0x000e64000800007f */
[----:B-1----:R-:W-:Y:S05]  /*24200*/  @!P0 BRA `(.L_x_581) ;  /* 0xfffffffc00f08947 */ /* 0x002fea000383ffff */
[----:B------:R-:W-:Y:S05]  /*24210*/  BRA `(.L_x_602) ;  /* 0xfffffff400cc7947 */ /* 0x000fea000383ffff */
.L_x_582:
[----:B0-----:R0:W1:Y:S02]  /*24220*/  SYNCS.PHASECHK.TRANS64.TRYWAIT P0, [R3+URZ], R2 ;  /* 0x00000002030075a7 */ /* 0x001064000800017f */
[----:B-1----:R-:W-:Y:S05]  /*24230*/  @!P0 NANOSLEEP.SYNCS 0x989680 ;  /* 0x009896800000895d */ /* 0x002fea0003900000 */
[----:B------:R-:W1:Y:S02]  /*24240*/  @!P0 SYNCS.PHASECHK.TRANS64 P0, [R3+URZ], R2 ;  /* 0x00000002030085a7 */ /* 0x000e64000800007f */
[----:B-1----:R-:W-:Y:S05]  /*24250*/  @!P0 BRA `(.L_x_582) ;  /* 0xfffffffc00f08947 */ /* 0x002fea000383ffff */
[----:B------:R-:W-:Y:S05]  /*24260*/  BRA `(.L_x_603) ;  /* 0xfffffff400dc7947 */ /* 0x000fea000383ffff */
.L_x_583:
[----:B0-----:R0:W1:Y:S02]  /*24270*/  SYNCS.PHASECHK.TRANS64.TRYWAIT P0, [R3+URZ], R2 ;  /* 0x00000002030075a7 */ /* 0x001064000800017f */
[----:B-1----:R-:W-:Y:S05]  /*24280*/  @!P0 NANOSLEEP.SYNCS 0x989680 ;  /* 0x009896800000895d */ /* 0x002fea0003900000 */
[----:B------:R-:W1:Y:S02]  /*24290*/  @!P0 SYNCS.PHASECHK.TRANS64 P0, [R3+URZ], R2 ;  /* 0x00000002030085a7 */ /* 0x000e64000800007f */
[----:B-1----:R-:W-:Y:S05]  /*242a0*/  @!P0 BRA `(.L_x_583) ;  /* 0xfffffffc00f08947 */ /* 0x002fea000383ffff */
[----:B------:R-:W-:Y:S05]  /*242b0*/  BRA `(.L_x_604) ;  /* 0xfffffff400ec7947 */ /* 0x000fea000383ffff */
.L_x_584:
[----:B0-----:R0:W1:Y:S02]  /*242c0*/  SYNCS.PHASECHK.TRANS64.TRYWAIT P0, [R3+URZ], R2 ;  /* 0x00000002030075a7 */ /* 0x001064000800017f */
[----:B-1----:R-:W-:Y:S05]  /*242d0*/  @!P0 NANOSLEEP.SYNCS 0x989680 ;  /* 0x009896800000895d */ /* 0x002fea0003900000 */
[----:B------:R-:W1:Y:S02]  /*242e0*/  @!P0 SYNCS.PHASECHK.TRANS64 P0, [R3+URZ], R2 ;  /* 0x00000002030085a7 */ /* 0x000e64000800007f */
[----:B-1----:R-:W-:Y:S05]  /*242f0*/  @!P0 BRA `(.L_x_584) ;  /* 0xfffffffc00f08947 */ /* 0x002fea000383ffff */
[----:B------:R-:W-:Y:S05]  /*24300*/  BRA `(.L_x_605) ;  /* 0xfffffff400fc7947 */ /* 0x000fea000383ffff */
.L_x_585:
[----:B0-----:R0:W1:Y:S02]  /*24310*/  SYNCS.PHASECHK.TRANS64.TRYWAIT P0, [R3+URZ], R2 ;  /* 0x00000002030075a7 */ /* 0x001064000800017f */
[----:B-1----:R-:W-:Y:S05]  /*24320*/  @!P0 NANOSLEEP.SYNCS 0x989680 ;  /* 0x009896800000895d */ /* 0x002fea0003900000 */
[----:B------:R-:W1:Y:S02]  /*24330*/  @!P0 SYNCS.PHASECHK.TRANS64 P0, [R3+URZ], R2 ;  /* 0x00000002030085a7 */ /* 0x000e64000800007f */
[----:B-1----:R-:W-:Y:S05]  /*24340*/  @!P0 BRA `(.L_x_585) ;  /* 0xfffffffc00f08947 */ /* 0x002fea000383ffff */
[----:B------:R-:W-:Y:S05]  /*24350*/  BRA `(.L_x_606) ;  /* 0xfffffff8000c7947 */ /* 0x000fea000383ffff */
.L_x_586:
[----:B0-----:R0:W1:Y:S02]  /*24360*/  SYNCS.PHASECHK.TRANS64.TRYWAIT P0, [R3+URZ], R2 ;  /* 0x00000002030075a7 */ /* 0x001064000800017f */
[----:B-1----:R-:W-:Y:S05]  /*24370*/  @!P0 NANOSLEEP.SYNCS 0x989680 ;  /* 0x009896800000895d */ /* 0x002fea0003900000 */
[----:B------:R-:W1:Y:S02]  /*24380*/  @!P0 SYNCS.PHASECHK.TRANS64 P0, [R3+URZ], R2 ;  /* 0x00000002030085a7 */ /* 0x000e64000800007f */
[----:B-1----:R-:W-:Y:S05]  /*24390*/  @!P0 BRA `(.L_x_586) ;  /* 0xfffffffc00f08947 */ /* 0x002fea000383ffff */
[----:B------:R-:W-:Y:S05]  /*243a0*/  BRA `(.L_x_607) ;  /* 0xfffffff8001c7947 */ /* 0x000fea000383ffff */
.L_x_587:
[----:B0-----:R0:W1:Y:S02]  /*243b0*/  SYNCS.PHASECHK.TRANS64.TRYWAIT P0, [R3+URZ], R2 ;  /* 0x00000002030075a7 */ /* 0x001064000800017f */
[----:B-1----:R-:W-:Y:S05]  /*243c0*/  @!P0 NANOSLEEP.SYNCS 0x989680 ;  /* 0x009896800000895d */ /* 0x002fea0003900000 */
[----:B------:R-:W1:Y:S02]  /*243d0*/  @!P0 SYNCS.PHASECHK.TRANS64 P0, [R3+URZ], R2 ;  /* 0x00000002030085a7 */ /* 0x000e64000800007f */
[----:B-1----:R-:W-:Y:S05]  /*243e0*/  @!P0 BRA `(.L_x_587) ;  /* 0xfffffffc00f08947 */ /* 0x002fea000383ffff */
[----:B------:R-:W-:Y:S05]  /*243f0*/  BRA `(.L_x_608) ;  /* 0xfffffff8002c7947 */ /* 0x000fea000383ffff */
.L_x_588:
[----:B0-----:R0:W1:Y:S02]  /*24400*/  SYNCS.PHASECHK.TRANS64.TRYWAIT P0, [R3+URZ], R2 ;  /* 0x00000002030075a7 */ /* 0x001064000800017f */
[----:B-1----:R-:W-:Y:S05]  /*24410*/  @!P0 NANOSLEEP.SYNCS 0x989680 ;  /* 0x009896800000895d */ /* 0x002fea0003900000 */
[----:B------:R-:W1:Y:S02]  /*24420*/  @!P0 SYNCS.PHASECHK.TRANS64 P0, [R3+URZ], R2 ;  /* 0x00000002030085a7 */ /* 0x000e64000800007f */
[----:B-1----:R-:W-:Y:S05]  /*24430*/  @!P0 BRA `(.L_x_588) ;  /* 0xfffffffc00f08947 */ /* 0x002fea000383ffff */
[----:B------:R-:W-:Y:S05]  /*24440*/  BRA `(.L_x_609) ;  /* 0xfffffff8003c7947 */ /* 0x000fea000383ffff */
.L_x_610:
[----:B------:R-:W-:-:S00]  /*24450*/  BRA `(.L_x_610) ;  /* 0xfffffffc00fc7947 */ /* 0x000fc0000383ffff */
[----:B------:R-:W-:-:S00]  /*24460*/  NOP ;  /* 0x0000000000007918 */ /* 0x000fc00000000000 */
        /* <DEDUP_REMOVED lines=9> */
.L_x_611:


//--------------------- .nv.shared._ZN7cutlass13device_kernelINS_4gemm6kernel13GemmUniversalIN4cute5tupleIJiiiiEEENS1_10collective13CollectiveMmaINS1_37MainloopSm90TmaGmmaWarpSpecializedFP8ILi14ENS5_IJNS4_1CILi4EEENSA_ILi2EEENSA_ILi1EEEEEENS1_35KernelTmaWarpSpecializedCooperativeEEENS5_IJNSA_ILi256EEESH_NSA_ILi32EEEEEENS_12float_e4m3_tENS5_IJlSD_lEEESK_SL_NS4_8TiledMMAINS4_8MMA_AtomIJNS4_4SM904GMMA31MMA_64x256x32_F32E4M3E4M3_SS_TNILNSP_7ScaleInE1ELSR_1EEEEEENS4_6LayoutINS5_IJSC_SD_SD_EEENS5_IJSD_NSA_ILi0EEESW_EEEEENS5_IJNS4_10UnderscoreESZ_SZ_EEEEENS4_23SM90_TMA_LOAD_MULTICASTENS4_14ComposedLayoutINS4_7SwizzleILi1ELi4ELi3EEENS4_18smem_ptr_flag_bitsILi8EEENSU_INS5_IJNSA_ILi8EEESI_EEENS5_IJSI_SD_EEEEEEEvNS4_8identityES12_S1C_vS1D_EENS_8epilogue10collective6detail29Sm90TmaWarpSpecializedAdapterINS1G_15DefaultEpilogueISK_SL_SL_NS1F_6thread17LinearCombinationISK_Li1EffLNS1K_9ScaleType4KindE0ELNS_15FloatRoundStyleE2ESK_EENS1_15EpilogueDefaultEEEEEvvEEEEvNT_6ParamsE --------------------------
	.section	.nv.shared._ZN7cutlass13device_kernelINS_4gemm6kernel13GemmUniversalIN4cute5tupleIJiiiiEEENS1_10collective13CollectiveMmaINS1_37MainloopSm90TmaGmmaWarpSpecializedFP8ILi14ENS5_IJNS4_1CILi4EEENSA_ILi2EEENSA_ILi1EEEEEENS1_35KernelTmaWarpSpecializedCooperativeEEENS5_IJNSA_ILi256EEESH_NSA_ILi32EEEEEENS_12float_e4m3_tENS5_IJlSD_lEEESK_SL_NS4_8TiledMMAINS4_8MMA_AtomIJNS4_4SM904GMMA31MMA_64x256x32_F32E4M3E4M3_SS_TNILNSP_7ScaleInE1ELSR_1EEEEEENS4_6LayoutINS5_IJSC_SD_SD_EEENS5_IJSD_NSA_ILi0EEESW_EEEEENS5_IJNS4_10UnderscoreESZ_SZ_EEEEENS4_23SM90_TMA_LOAD_MULTICASTENS4_14ComposedLayoutINS4_7SwizzleILi1ELi4ELi3EEENS4_18smem_ptr_flag_bitsILi8EEENSU_INS5_IJNSA_ILi8EEESI_EEENS5_IJSI_SD_EEEEEEEvNS4_8identityES12_S1C_vS1D_EENS_8epilogue10collective6detail29Sm90TmaWarpSpecializedAdapterINS1G_15DefaultEpilogueISK_SL_SL_NS1F_6thread17LinearCombinationISK_Li1EffLNS1K_9ScaleType4KindE0ELNS_15FloatRoundStyleE2ESK_EENS1_15EpilogueDefaultEEEEEvvEEEEvNT_6ParamsE,"aw",@nobits
	.sectionflags	@""
	.align	16
	.zero		1024


//--------------------- .nv.shared.reserved.0     --------------------------
	.section	.nv.shared.reserved.0,"aw",@nobits
	.weak		__nv_reservedSMEM_offset_0_alias
	.size		__nv_reservedSMEM_offset_0_alias, 0, 0
	.other		__nv_reservedSMEM_offset_0_alias,@"STO_CUDA_RESERVED_SHARED STV_DEFAULT"
__nv_reservedSMEM_offset_0_alias:
	.zero		0


//--------------------- .nv.global                --------------------------
	.section	.nv.global,"aw",@nobits
.nv.global:
	.type		_ZN40_INTERNAL_6bd210d5_4_k_cu_4a080951_199894cute1_E,@object
	.size		_ZN40_INTERNAL_6bd210d5_4_k_cu_4a080951_199894cute1_E,(_ZN40_INTERNAL_6bd210d5_4_k_cu_4a080951_199894cuda3std3__45__cpo6cbeginE - _ZN40_INTERNAL_6bd210d5_4_k_cu_4a080951_199894cute1_E)
_ZN40_INTERNAL_6bd210d5_4_k_cu_4a080951_199894cute1_E:
	.zero		1
	.type		_ZN40_INTERNAL_6bd210d5_4_k_cu_4a080951_199894cuda3std3__45__cpo6cbeginE,@object
	.size		_ZN40_INTERNAL_6bd210d5_4_k_cu_4a080951_199894cuda3std3__45__cpo6cbeginE,(_ZN40_INTERNAL_6bd210d5_4_k_cu_4a080951_199894cuda3std3__48in_placeE - _ZN40_INTERNAL_6bd210d5_4_k_cu_4a080951_199894cuda3std3__45__cpo6cbeginE)
_ZN40_INTERNAL_6bd210d5_4_k_cu_4a080951_199894cuda3std3__45__cpo6cbeginE:
	.zero		1
	.type		_ZN40_INTERNAL_6bd210d5_4_k_cu_4a080951_199894cuda3std3__48in_placeE,@object
	.size		_ZN40_INTERNAL_6bd210d5_4_k_cu_4a080951_199894cuda3std3__48in_placeE,(_ZN40_INTERNAL_6bd210d5_4_k_cu_4a080951_199894cuda3std6ranges3__45__cpo9iter_moveE - _ZN40_INTERNAL_6bd210d5_4_k_cu_4a080951_199894cuda3std3__48in_placeE)
_ZN40_INTERNAL_6bd210d5_4_k_cu_4a080951_199894cuda3std3__48in_placeE:
	.zero		1
	.type		_ZN40_INTERNAL_6bd210d5_4_k_cu_4a080951_199894cuda3std6ranges3__45__cpo9iter_moveE,@object
	.size		_ZN40_INTERNAL_6bd210d5_4_k_cu_4a080951_199894cuda3std6ranges3__45__cpo9iter_moveE,(_ZN40_INTERNAL_6bd210d5_4_k_cu_4a080951_199894cuda3std3__45__cpo5beginE - _ZN40_INTERNAL_6bd210d5_4_k_cu_4a080951_199894cuda3std6ranges3__45__cpo9iter_moveE)
_ZN40_INTERNAL_6bd210d5_4_k_cu_4a080951_199894cuda3std6ranges3__45__cpo9iter_moveE:
	.zero		1
	.type		_ZN40_INTERNAL_6bd210d5_4_k_cu_4a080951_199894cuda3std3__45__cpo5beginE,@object
	.size		_ZN40_INTERNAL_6bd210d5_4_k_cu_4a080951_199894cuda3std3__45__cpo5beginE,(_ZN40_INTERNAL_6bd210d5_4_k_cu_4a080951_199894cuda3std3__442_GLOBAL__N__6bd210d5_4_k_cu_4a080951_199896ignoreE - _ZN40_INTERNAL_6bd210d5_4_k_cu_4a080951_199894cuda3std3__45__cpo5beginE)
_ZN40_INTERNAL_6bd210d5_4_k_cu_4a080951_199894cuda3std3__45__cpo5beginE:
	.zero		1
	.type		_ZN40_INTERNAL_6bd210d5_4_k_cu_4a080951_199894cuda3std3__442_GLOBAL__N__6bd210d5_4_k_cu_4a080951_199896ignoreE,@object
	.size		_ZN40_INTERNAL_6bd210d5_4_k_cu_4a080951_199894cuda3std3__442_GLOBAL__N__6bd210d5_4_k_cu_4a080951_199896ignoreE,(_ZN40_INTERNAL_6bd210d5_4_k_cu_4a080951_199894cute7productE - _ZN40_INTERNAL_6bd210d5_4_k_cu_4a080951_199894cuda3std3__442_GLOBAL__N__6bd210d5_4_k_cu_4a080951_199896ignoreE)
_ZN40_INTERNAL_6bd210d5_4_k_cu_4a080951_199894cuda3std3__442_GLOBAL__N__6bd210d5_4_k_cu_4a080951_199896ignoreE:
	.zero		1
	.type		_ZN40_INTERNAL_6bd210d5_4_k_cu_4a080951_199894cute7productE,@object
	.size		_ZN40_INTERNAL_6bd210d5_4_k_cu_4a080951_199894cute7productE,(_ZN40_INTERNAL_6bd210d5_4_k_cu_4a080951_199894cuda3std3__45__cpo3endE - _ZN40_INTERNAL_6bd210d5_4_k_cu_4a080951_199894cute7productE)
_ZN40_INTERNAL_6bd210d5_4_k_cu_4a080951_199894cute7productE:
	.zero		1
	.type		_ZN40_INTERNAL_6bd210d5_4_k_cu_4a080951_199894cuda3std3__45__cpo3endE,@object
	.size		_ZN40_INTERNAL_6bd210d5_4_k_cu_4a080951_199894cuda3std3__45__cpo3endE,(_ZN40_INTERNAL_6bd210d5_4_k_cu_4a080951_199894cuda3std3__419piecewise_constructE - _ZN40_INTERNAL_6bd210d5_4_k_cu_4a080951_199894cuda3std3__45__cpo3endE)
_ZN40_INTERNAL_6bd210d5_4_k_cu_4a080951_199894cuda3std3__45__cpo3endE:
	.zero		1
	.type		_ZN40_INTERNAL_6bd210d5_4_k_cu_4a080951_199894cuda3std3__419piecewise_constructE,@object
	.size		_ZN40_INTERNAL_6bd210d5_4_k_cu_4a080951_199894cuda3std3__419piecewise_constructE,(_ZN40_INTERNAL_6bd210d5_4_k_cu_4a080951_199894cuda3std3__45__cpo4cendE - _ZN40_INTERNAL_6bd210d5_4_k_cu_4a080951_199894cuda3std3__419piecewise_constructE)
_ZN40_INTERNAL_6bd210d5_4_k_cu_4a080951_199894cuda3std3__419piecewise_constructE:
	.zero		1
	.type		_ZN40_INTERNAL_6bd210d5_4_k_cu_4a080951_199894cuda3std3__45__cpo4cendE,@object
	.size		_ZN40_INTERNAL_6bd210d5_4_k_cu_4a080951_199894cuda3std3__45__cpo4cendE,(_ZN40_INTERNAL_6bd210d5_4_k_cu_4a080951_199894cuda3std6ranges3__45__cpo4swapE - _ZN40_INTERNAL_6bd210d5_4_k_cu_4a080951_199894cuda3std3__45__cpo4cendE)
_ZN40_INTERNAL_6bd210d5_4_k_cu_4a080951_199894cuda3std3__45__cpo4cendE:
	.zero		1
	.type		_ZN40_INTERNAL_6bd210d5_4_k_cu_4a080951_199894cuda3std6ranges3__45__cpo4swapE,@object
	.size		_ZN40_INTERNAL_6bd210d5_4_k_cu_4a080951_199894cuda3std6ranges3__45__cpo4swapE,(.L_7 - _ZN40_INTERNAL_6bd210d5_4_k_cu_4a080951_199894cuda3std6ranges3__45__cpo4swapE)
_ZN40_INTERNAL_6bd210d5_4_k_cu_4a080951_199894cuda3std6ranges3__45__cpo4swapE:
	.zero		1
.L_7:


//--------------------- .nv.constant0._ZN7cutlass13device_kernelINS_4gemm6kernel13GemmUniversalIN4cute5tupleIJiiiiEEENS1_10collective13CollectiveMmaINS1_37MainloopSm90TmaGmmaWarpSpecializedFP8ILi14ENS5_IJNS4_1CILi4EEENSA_ILi2EEENSA_ILi1EEEEEENS1_35KernelTmaWarpSpecializedCooperativeEEENS5_IJNSA_ILi256EEESH_NSA_ILi32EEEEEENS_12float_e4m3_tENS5_IJlSD_lEEESK_SL_NS4_8TiledMMAINS4_8MMA_AtomIJNS4_4SM904GMMA31MMA_64x256x32_F32E4M3E4M3_SS_TNILNSP_7ScaleInE1ELSR_1EEEEEENS4_6LayoutINS5_IJSC_SD_SD_EEENS5_IJSD_NSA_ILi0EEESW_EEEEENS5_IJNS4_10UnderscoreESZ_SZ_EEEEENS4_23SM90_TMA_LOAD_MULTICASTENS4_14ComposedLayoutINS4_7SwizzleILi1ELi4ELi3EEENS4_18smem_ptr_flag_bitsILi8EEENSU_INS5_IJNSA_ILi8EEESI_EEENS5_IJSI_SD_EEEEEEEvNS4_8identityES12_S1C_vS1D_EENS_8epilogue10collective6detail29Sm90TmaWarpSpecializedAdapterINS1G_15DefaultEpilogueISK_SL_SL_NS1F_6thread17LinearCombinationISK_Li1EffLNS1K_9ScaleType4KindE0ELNS_15FloatRoundStyleE2ESK_EENS1_15EpilogueDefaultEEEEEvvEEEEvNT_6ParamsE --------------------------
	.section	.nv.constant0._ZN7cutlass13device_kernelINS_4gemm6kernel13GemmUniversalIN4cute5tupleIJiiiiEEENS1_10collective13CollectiveMmaINS1_37MainloopSm90TmaGmmaWarpSpecializedFP8ILi14ENS5_IJNS4_1CILi4EEENSA_ILi2EEENSA_ILi1EEEEEENS1_35KernelTmaWarpSpecializedCooperativeEEENS5_IJNSA_ILi256EEESH_NSA_ILi32EEEEEENS_12float_e4m3_tENS5_IJlSD_lEEESK_SL_NS4_8TiledMMAINS4_8MMA_AtomIJNS4_4SM904GMMA31MMA_64x256x32_F32E4M3E4M3_SS_TNILNSP_7ScaleInE1ELSR_1EEEEEENS4_6LayoutINS5_IJSC_SD_SD_EEENS5_IJSD_NSA_ILi0EEESW_EEEEENS5_IJNS4_10UnderscoreESZ_SZ_EEEEENS4_23SM90_TMA_LOAD_MULTICASTENS4_14ComposedLayoutINS4_7SwizzleILi1ELi4ELi3EEENS4_18smem_ptr_flag_bitsILi8EEENSU_INS5_IJNSA_ILi8EEESI_EEENS5_IJSI_SD_EEEEEEEvNS4_8identityES12_S1C_vS1D_EENS_8epilogue10collective6detail29Sm90TmaWarpSpecializedAdapterINS1G_15DefaultEpilogueISK_SL_SL_NS1F_6thread17LinearCombinationISK_Li1EffLNS1K_9ScaleType4KindE0ELNS_15FloatRoundStyleE2ESK_EENS1_15EpilogueDefaultEEEEEvvEEEEvNT_6ParamsE,"a",@progbits
	.sectionflags	@""
	.align	4
.nv.constant0._ZN7cutlass13device_kernelINS_4gemm6kernel13GemmUniversalIN4cute5tupleIJiiiiEEENS1_10collective13CollectiveMmaINS1_37MainloopSm90TmaGmmaWarpSpecializedFP8ILi14ENS5_IJNS4_1CILi4EEENSA_ILi2EEENSA_ILi1EEEEEENS1_35KernelTmaWarpSpecializedCooperativeEEENS5_IJNSA_ILi256EEESH_NSA_ILi32EEEEEENS_12float_e4m3_tENS5_IJlSD_lEEESK_SL_NS4_8TiledMMAINS4_8MMA_AtomIJNS4_4SM904GMMA31MMA_64x256x32_F32E4M3E4M3_SS_TNILNSP_7ScaleInE1ELSR_1EEEEEENS4_6LayoutINS5_IJSC_SD_SD_EEENS5_IJSD_NSA_ILi0EEESW_EEEEENS5_IJNS4_10UnderscoreESZ_SZ_EEEEENS4_23SM90_TMA_LOAD_MULTICASTENS4_14ComposedLayoutINS4_7SwizzleILi1ELi4ELi3EEENS4_18smem_ptr_flag_bitsILi8EEENSU_INS5_IJNSA_ILi8EEESI_EEENS5_IJSI_SD_EEEEEEEvNS4_8identityES12_S1C_vS1D_EENS_8epilogue10collective6detail29Sm90TmaWarpSpecializedAdapterINS1G_15DefaultEpilogueISK_SL_SL_NS1F_6thread17LinearCombinationISK_Li1EffLNS1K_9ScaleType4KindE0ELNS_15FloatRoundStyleE2ESK_EENS1_15EpilogueDefaultEEEEEvvEEEEvNT_6ParamsE:
	.zero		1664


//--------------------- SYMBOLS --------------------------

	.type		.nv.reservedSmem.offset0,@object
	.size		.nv.reservedSmem.offset0,0x4
